//
// Generated by NVIDIA NVVM Compiler
//
// Compiler Build ID: CL-36424714
// Cuda compilation tools, release 13.0, V13.0.88
// Based on NVVM 20.0.0
//

.version 9.0
.target sm_100
.address_size 64

	// .globl	_Z12reset_bitmapPiii
.extern .func  (.param .b32 func_retval0) vprintf
(
	.param .b64 vprintf_param_0,
	.param .b64 vprintf_param_1
)
;
.global .align 4 .u32 L;
// _ZZ15getmajorsupportPiS_S_S_S_iiiS_iE9broadcast has been demoted
.global .align 1 .b8 _ZN34_INTERNAL_257d1ade_4_k_cu_457cdf3a4cuda3std3__45__cpo5beginE[1];
.global .align 1 .b8 _ZN34_INTERNAL_257d1ade_4_k_cu_457cdf3a4cuda3std3__45__cpo3endE[1];
.global .align 1 .b8 _ZN34_INTERNAL_257d1ade_4_k_cu_457cdf3a4cuda3std3__45__cpo6cbeginE[1];
.global .align 1 .b8 _ZN34_INTERNAL_257d1ade_4_k_cu_457cdf3a4cuda3std3__45__cpo4cendE[1];
.global .align 1 .b8 _ZN34_INTERNAL_257d1ade_4_k_cu_457cdf3a4cuda3std3__45__cpo6rbeginE[1];
.global .align 1 .b8 _ZN34_INTERNAL_257d1ade_4_k_cu_457cdf3a4cuda3std3__45__cpo4rendE[1];
.global .align 1 .b8 _ZN34_INTERNAL_257d1ade_4_k_cu_457cdf3a4cuda3std3__45__cpo7crbeginE[1];
.global .align 1 .b8 _ZN34_INTERNAL_257d1ade_4_k_cu_457cdf3a4cuda3std3__45__cpo5crendE[1];
.global .align 1 .b8 _ZN34_INTERNAL_257d1ade_4_k_cu_457cdf3a4cuda3std3__436_GLOBAL__N__257d1ade_4_k_cu_457cdf3a6ignoreE[1];
.global .align 1 .b8 _ZN34_INTERNAL_257d1ade_4_k_cu_457cdf3a4cuda3std3__419piecewise_constructE[1];
.global .align 1 .b8 _ZN34_INTERNAL_257d1ade_4_k_cu_457cdf3a4cuda3std3__48in_placeE[1];
.global .align 1 .b8 _ZN34_INTERNAL_257d1ade_4_k_cu_457cdf3a4cuda3std3__420unreachable_sentinelE[1];
.global .align 1 .b8 _ZN34_INTERNAL_257d1ade_4_k_cu_457cdf3a4cuda3std3__47nulloptE[1];
.global .align 1 .b8 _ZN34_INTERNAL_257d1ade_4_k_cu_457cdf3a4cuda3std3__48unexpectE[1];
.global .align 1 .b8 _ZN34_INTERNAL_257d1ade_4_k_cu_457cdf3a4cuda3std6ranges3__45__cpo4swapE[1];
.global .align 1 .b8 _ZN34_INTERNAL_257d1ade_4_k_cu_457cdf3a4cuda3std6ranges3__45__cpo9iter_moveE[1];
.global .align 1 .b8 _ZN34_INTERNAL_257d1ade_4_k_cu_457cdf3a4cuda3std6ranges3__45__cpo5beginE[1];
.global .align 1 .b8 _ZN34_INTERNAL_257d1ade_4_k_cu_457cdf3a4cuda3std6ranges3__45__cpo3endE[1];
.global .align 1 .b8 _ZN34_INTERNAL_257d1ade_4_k_cu_457cdf3a4cuda3std6ranges3__45__cpo6cbeginE[1];
.global .align 1 .b8 _ZN34_INTERNAL_257d1ade_4_k_cu_457cdf3a4cuda3std6ranges3__45__cpo4cendE[1];
.global .align 1 .b8 _ZN34_INTERNAL_257d1ade_4_k_cu_457cdf3a4cuda3std6ranges3__45__cpo7advanceE[1];
.global .align 1 .b8 _ZN34_INTERNAL_257d1ade_4_k_cu_457cdf3a4cuda3std6ranges3__45__cpo9iter_swapE[1];
.global .align 1 .b8 _ZN34_INTERNAL_257d1ade_4_k_cu_457cdf3a4cuda3std6ranges3__45__cpo4nextE[1];
.global .align 1 .b8 _ZN34_INTERNAL_257d1ade_4_k_cu_457cdf3a4cuda3std6ranges3__45__cpo4prevE[1];
.global .align 1 .b8 _ZN34_INTERNAL_257d1ade_4_k_cu_457cdf3a4cuda3std6ranges3__45__cpo4dataE[1];
.global .align 1 .b8 _ZN34_INTERNAL_257d1ade_4_k_cu_457cdf3a4cuda3std6ranges3__45__cpo5cdataE[1];
.global .align 1 .b8 _ZN34_INTERNAL_257d1ade_4_k_cu_457cdf3a4cuda3std6ranges3__45__cpo4sizeE[1];
.global .align 1 .b8 _ZN34_INTERNAL_257d1ade_4_k_cu_457cdf3a4cuda3std6ranges3__45__cpo5ssizeE[1];
.global .align 1 .b8 _ZN34_INTERNAL_257d1ade_4_k_cu_457cdf3a4cuda3std6ranges3__45__cpo8distanceE[1];
.global .align 1 .b8 _ZN34_INTERNAL_257d1ade_4_k_cu_457cdf3a6thrust24THRUST_300001_SM_1000_NS8cuda_cub3parE[1];
.global .align 1 .b8 _ZN34_INTERNAL_257d1ade_4_k_cu_457cdf3a6thrust24THRUST_300001_SM_1000_NS8cuda_cub10par_nosyncE[1];
.global .align 1 .b8 _ZN34_INTERNAL_257d1ade_4_k_cu_457cdf3a6thrust24THRUST_300001_SM_1000_NS6system6detail10sequential3seqE[1];
.global .align 1 .b8 _ZN34_INTERNAL_257d1ade_4_k_cu_457cdf3a6thrust24THRUST_300001_SM_1000_NS12placeholders2_1E[1];
.global .align 1 .b8 _ZN34_INTERNAL_257d1ade_4_k_cu_457cdf3a6thrust24THRUST_300001_SM_1000_NS12placeholders2_2E[1];
.global .align 1 .b8 _ZN34_INTERNAL_257d1ade_4_k_cu_457cdf3a6thrust24THRUST_300001_SM_1000_NS12placeholders2_3E[1];
.global .align 1 .b8 _ZN34_INTERNAL_257d1ade_4_k_cu_457cdf3a6thrust24THRUST_300001_SM_1000_NS12placeholders2_4E[1];
.global .align 1 .b8 _ZN34_INTERNAL_257d1ade_4_k_cu_457cdf3a6thrust24THRUST_300001_SM_1000_NS12placeholders2_5E[1];
.global .align 1 .b8 _ZN34_INTERNAL_257d1ade_4_k_cu_457cdf3a6thrust24THRUST_300001_SM_1000_NS12placeholders2_6E[1];
.global .align 1 .b8 _ZN34_INTERNAL_257d1ade_4_k_cu_457cdf3a6thrust24THRUST_300001_SM_1000_NS12placeholders2_7E[1];
.global .align 1 .b8 _ZN34_INTERNAL_257d1ade_4_k_cu_457cdf3a6thrust24THRUST_300001_SM_1000_NS12placeholders2_8E[1];
.global .align 1 .b8 _ZN34_INTERNAL_257d1ade_4_k_cu_457cdf3a6thrust24THRUST_300001_SM_1000_NS12placeholders2_9E[1];
.global .align 1 .b8 _ZN34_INTERNAL_257d1ade_4_k_cu_457cdf3a6thrust24THRUST_300001_SM_1000_NS12placeholders3_10E[1];
.global .align 1 .b8 _ZN34_INTERNAL_257d1ade_4_k_cu_457cdf3a6thrust24THRUST_300001_SM_1000_NS3seqE[1];
.global .align 1 .b8 $str[15] = {73, 110, 115, 105, 100, 101, 32, 107, 101, 114, 110, 101, 108, 10};
.global .align 1 .b8 $str$1[10] = {73, 110, 115, 105, 100, 101, 32, 52, 10};
.global .align 1 .b8 $str$2[16] = {73, 110, 115, 105, 100, 101, 32, 53, 44, 32, 105, 111, 61, 37, 100};
.global .align 1 .b8 $str$3[17] = {73, 110, 115, 105, 100, 101, 32, 54, 44, 32, 99, 61, 37, 100, 32, 32};
.global .align 1 .b8 $str$4[10] = {73, 110, 115, 105, 100, 101, 32, 49, 10};
.global .align 1 .b8 $str$5[10] = {73, 110, 115, 105, 100, 101, 32, 50, 10};
.global .align 1 .b8 $str$6[32] = {66, 101, 102, 111, 114, 101, 58, 32, 105, 61, 37, 100, 44, 32, 106, 61, 37, 100, 44, 32, 107, 61, 37, 100, 44, 32, 108, 61, 37, 100, 10};
.global .align 1 .b8 $str$7[31] = {65, 102, 116, 101, 114, 58, 32, 105, 61, 37, 100, 44, 32, 106, 61, 37, 100, 44, 32, 107, 61, 37, 100, 44, 32, 108, 61, 37, 100, 10};

.visible .entry _Z12reset_bitmapPiii(
	.param .u64 .ptr .align 1 _Z12reset_bitmapPiii_param_0,
	.param .u32 _Z12reset_bitmapPiii_param_1,
	.param .u32 _Z12reset_bitmapPiii_param_2
)
{
	.reg .pred 	%p<4>;
	.reg .b32 	%r<10>;
	.reg .b64 	%rd<5>;

	ld.param.u64 	%rd1, [_Z12reset_bitmapPiii_param_0];
	ld.param.u32 	%r2, [_Z12reset_bitmapPiii_param_1];
	ld.param.u32 	%r3, [_Z12reset_bitmapPiii_param_2];
	mov.u32 	%r4, %tid.x;
	mov.u32 	%r5, %ntid.x;
	mov.u32 	%r6, %ctaid.x;
	mad.lo.s32 	%r1, %r5, %r6, %r4;
	mul.lo.s32 	%r7, %r3, %r2;
	setp.lt.s32 	%p1, %r1, %r7;
	add.s32 	%r8, %r7, %r3;
	setp.ge.s32 	%p2, %r1, %r8;
	or.pred  	%p3, %p1, %p2;
	@%p3 bra 	$L__BB0_2;
	cvta.to.global.u64 	%rd2, %rd1;
	mul.wide.s32 	%rd3, %r1, 4;
	add.s64 	%rd4, %rd2, %rd3;
	atom.global.exch.b32 	%r9, [%rd4], 0;
$L__BB0_2:
	ret;

}
	// .globl	_Z4findPiiii
.visible .entry _Z4findPiiii(
	.param .u64 .ptr .align 1 _Z4findPiiii_param_0,
	.param .u32 _Z4findPiiii_param_1,
	.param .u32 _Z4findPiiii_param_2,
	.param .u32 _Z4findPiiii_param_3
)
{
	.reg .pred 	%p<5>;
	.reg .b32 	%r<10>;
	.reg .b64 	%rd<5>;

	ld.param.u64 	%rd1, [_Z4findPiiii_param_0];
	ld.param.u32 	%r2, [_Z4findPiiii_param_1];
	ld.param.u32 	%r3, [_Z4findPiiii_param_2];
	ld.param.u32 	%r4, [_Z4findPiiii_param_3];
	mov.u32 	%r5, %tid.x;
	mov.u32 	%r6, %ntid.x;
	mov.u32 	%r7, %ctaid.x;
	mad.lo.s32 	%r1, %r6, %r7, %r5;
	setp.lt.s32 	%p1, %r1, %r3;
	setp.gt.s32 	%p2, %r1, %r4;
	or.pred  	%p3, %p1, %p2;
	@%p3 bra 	$L__BB1_3;
	cvta.to.global.u64 	%rd2, %rd1;
	mul.wide.s32 	%rd3, %r1, 4;
	add.s64 	%rd4, %rd2, %rd3;
	ld.global.u32 	%r8, [%rd4];
	setp.ne.s32 	%p4, %r8, %r2;
	@%p4 bra 	$L__BB1_3;
	atom.global.min.s32 	%r9, [L], %r1;
$L__BB1_3:
	ret;

}
	// .globl	_Z15getmajorsupportPiS_S_S_S_iiiS_i
.visible .entry _Z15getmajorsupportPiS_S_S_S_iiiS_i(
	.param .u64 .ptr .align 1 _Z15getmajorsupportPiS_S_S_S_iiiS_i_param_0,
	.param .u64 .ptr .align 1 _Z15getmajorsupportPiS_S_S_S_iiiS_i_param_1,
	.param .u64 .ptr .align 1 _Z15getmajorsupportPiS_S_S_S_iiiS_i_param_2,
	.param .u64 .ptr .align 1 _Z15getmajorsupportPiS_S_S_S_iiiS_i_param_3,
	.param .u64 .ptr .align 1 _Z15getmajorsupportPiS_S_S_S_iiiS_i_param_4,
	.param .u32 _Z15getmajorsupportPiS_S_S_S_iiiS_i_param_5,
	.param .u32 _Z15getmajorsupportPiS_S_S_S_iiiS_i_param_6,
	.param .u32 _Z15getmajorsupportPiS_S_S_S_iiiS_i_param_7,
	.param .u64 .ptr .align 1 _Z15getmajorsupportPiS_S_S_S_iiiS_i_param_8,
	.param .u32 _Z15getmajorsupportPiS_S_S_S_iiiS_i_param_9
)
{
	.local .align 16 .b8 	__local_depot2[16];
	.reg .b64 	%SP;
	.reg .b64 	%SPL;
	.reg .pred 	%p<15>;
	.reg .b32 	%r<98>;
	.reg .b64 	%rd<72>;
	// demoted variable
	.shared .align 4 .b8 _ZZ15getmajorsupportPiS_S_S_S_iiiS_iE9broadcast[4096];
	mov.u64 	%SPL, __local_depot2;
	cvta.local.u64 	%SP, %SPL;
	ld.param.u64 	%rd11, [_Z15getmajorsupportPiS_S_S_S_iiiS_i_param_0];
	ld.param.u64 	%rd12, [_Z15getmajorsupportPiS_S_S_S_iiiS_i_param_1];
	ld.param.u64 	%rd13, [_Z15getmajorsupportPiS_S_S_S_iiiS_i_param_3];
	ld.param.u64 	%rd14, [_Z15getmajorsupportPiS_S_S_S_iiiS_i_param_4];
	ld.param.u32 	%r33, [_Z15getmajorsupportPiS_S_S_S_iiiS_i_param_6];
	ld.param.u32 	%r34, [_Z15getmajorsupportPiS_S_S_S_iiiS_i_param_7];
	ld.param.u64 	%rd15, [_Z15getmajorsupportPiS_S_S_S_iiiS_i_param_8];
	cvta.to.global.u64 	%rd1, %rd15;
	cvta.to.global.u64 	%rd2, %rd11;
	cvta.to.global.u64 	%rd3, %rd14;
	cvta.to.global.u64 	%rd4, %rd13;
	cvta.to.global.u64 	%rd5, %rd12;
	add.u64 	%rd6, %SPL, 0;
	setp.lt.s32 	%p1, %r34, 1;
	@%p1 bra 	$L__BB2_23;
	mov.u32 	%r1, %tid.x;
	mov.u32 	%r37, %ctaid.x;
	mul.lo.s32 	%r38, %r33, %r37;
	cvt.u64.u32 	%rd7, %r38;
	mov.b32 	%r85, 0;
	mov.u32 	%r2, %ntid.x;
$L__BB2_2:
	ld.param.u64 	%rd71, [_Z15getmajorsupportPiS_S_S_S_iiiS_i_param_2];
	mov.u64 	%rd17, $str;
	cvta.global.u64 	%rd18, %rd17;
	{ // callseq 0, 0
	.param .b64 param0;
	st.param.b64 	[param0], %rd18;
	.param .b64 param1;
	st.param.b64 	[param1], 0;
	.param .b32 retval0;
	call.uni (retval0), 
	vprintf, 
	(
	param0, 
	param1
	);
	ld.param.b32 	%r39, [retval0];
	} // callseq 0
	cvta.to.global.u64 	%rd19, %rd71;
	mul.wide.s32 	%rd20, %r85, 4;
	add.s64 	%rd21, %rd19, %rd20;
	ld.global.u32 	%r5, [%rd21];
	mul.wide.s32 	%rd22, %r5, 4;
	add.s64 	%rd23, %rd5, %rd22;
	ld.global.u32 	%r6, [%rd23];
	add.s64 	%rd8, %rd4, %rd22;
	ld.global.u32 	%r41, [%rd8];
	add.s32 	%r7, %r41, %r6;
	mov.u64 	%rd24, $str$1;
	cvta.global.u64 	%rd25, %rd24;
	{ // callseq 1, 0
	.param .b64 param0;
	st.param.b64 	[param0], %rd25;
	.param .b64 param1;
	st.param.b64 	[param1], 0;
	.param .b32 retval0;
	call.uni (retval0), 
	vprintf, 
	(
	param0, 
	param1
	);
	ld.param.b32 	%r42, [retval0];
	} // callseq 1
	setp.lt.s32 	%p2, %r41, 1;
	@%p2 bra 	$L__BB2_22;
	cvt.s64.s32 	%rd9, %r6;
	mov.u32 	%r87, %r6;
$L__BB2_4:
	st.local.u32 	[%rd6], %r87;
	mov.u64 	%rd26, $str$2;
	cvta.global.u64 	%rd27, %rd26;
	add.u64 	%rd28, %SP, 0;
	{ // callseq 2, 0
	.param .b64 param0;
	st.param.b64 	[param0], %rd27;
	.param .b64 param1;
	st.param.b64 	[param1], %rd28;
	.param .b32 retval0;
	call.uni (retval0), 
	vprintf, 
	(
	param0, 
	param1
	);
	ld.param.b32 	%r45, [retval0];
	} // callseq 2
	add.s32 	%r9, %r87, %r1;
	setp.ge.u32 	%p3, %r9, %r7;
	mov.b32 	%r97, -1;
	@%p3 bra 	$L__BB2_6;
	mul.wide.u32 	%rd29, %r9, 4;
	add.s64 	%rd30, %rd2, %rd29;
	ld.global.u32 	%r97, [%rd30];
$L__BB2_6:
	st.local.u32 	[%rd6], %r97;
	mov.u64 	%rd31, $str$3;
	cvta.global.u64 	%rd32, %rd31;
	{ // callseq 3, 0
	.param .b64 param0;
	st.param.b64 	[param0], %rd32;
	.param .b64 param1;
	st.param.b64 	[param1], %rd28;
	.param .b32 retval0;
	call.uni (retval0), 
	vprintf, 
	(
	param0, 
	param1
	);
	ld.param.b32 	%r47, [retval0];
	} // callseq 3
	setp.lt.s32 	%p4, %r97, 0;
	@%p4 bra 	$L__BB2_8;
	cvt.u64.u32 	%rd34, %r97;
	add.s64 	%rd35, %rd34, %rd7;
	shl.b64 	%rd36, %rd35, 2;
	add.s64 	%rd37, %rd3, %rd36;
	atom.global.or.b32 	%r49, [%rd37], 1;
	shl.b32 	%r50, %r1, 2;
	mov.u32 	%r51, _ZZ15getmajorsupportPiS_S_S_S_iiiS_iE9broadcast;
	add.s32 	%r52, %r51, %r50;
	st.shared.u32 	[%r52], %r97;
	mov.u64 	%rd38, $str$4;
	cvta.global.u64 	%rd39, %rd38;
	{ // callseq 4, 0
	.param .b64 param0;
	st.param.b64 	[param0], %rd39;
	.param .b64 param1;
	st.param.b64 	[param1], 0;
	.param .b32 retval0;
	call.uni (retval0), 
	vprintf, 
	(
	param0, 
	param1
	);
	ld.param.b32 	%r53, [retval0];
	} // callseq 4
$L__BB2_8:
	bar.sync 	0;
	mov.b32 	%r89, 0;
$L__BB2_9:
	shl.b32 	%r56, %r89, 2;
	mov.u32 	%r57, _ZZ15getmajorsupportPiS_S_S_S_iiiS_iE9broadcast;
	add.s32 	%r58, %r57, %r56;
	ld.shared.u32 	%r13, [%r58];
	mov.u64 	%rd40, $str$5;
	cvta.global.u64 	%rd41, %rd40;
	{ // callseq 5, 0
	.param .b64 param0;
	st.param.b64 	[param0], %rd41;
	.param .b64 param1;
	st.param.b64 	[param1], 0;
	.param .b32 retval0;
	call.uni (retval0), 
	vprintf, 
	(
	param0, 
	param1
	);
	ld.param.b32 	%r59, [retval0];
	} // callseq 5
	setp.eq.s32 	%p5, %r13, -1;
	@%p5 bra 	$L__BB2_21;
	mul.wide.s32 	%rd42, %r13, 4;
	add.s64 	%rd43, %rd5, %rd42;
	ld.global.u32 	%r62, [%rd43];
	add.s64 	%rd44, %rd4, %rd42;
	ld.global.u32 	%r63, [%rd44];
	add.s32 	%r14, %r63, %r62;
	add.s32 	%r91, %r62, %r1;
	setp.ge.s32 	%p6, %r91, %r14;
	mov.b32 	%r95, 0;
	@%p6 bra 	$L__BB2_20;
	mov.b32 	%r95, 0;
$L__BB2_12:
	cvt.u32.u64 	%r65, %rd7;
	mul.wide.s32 	%rd45, %r91, 4;
	add.s64 	%rd46, %rd2, %rd45;
	ld.global.u32 	%r18, [%rd46];
	add.s32 	%r66, %r18, %r65;
	mul.wide.u32 	%rd47, %r66, 4;
	add.s64 	%rd48, %rd3, %rd47;
	ld.global.u32 	%r67, [%rd48];
	setp.ne.s32 	%p7, %r67, 1;
	@%p7 bra 	$L__BB2_19;
	mul.wide.s32 	%rd49, %r91, 4;
	add.s64 	%rd50, %rd1, %rd49;
	atom.global.add.u32 	%r69, [%rd50], 1;
	mov.b32 	%r94, 0;
	st.global.u32 	[L], %r94;
	ld.global.u32 	%r70, [%rd8];
	setp.lt.s32 	%p8, %r70, 0;
	@%p8 bra 	$L__BB2_18;
	mov.b32 	%r93, 1;
	mov.u32 	%r92, %r6;
$L__BB2_15:
	mov.u32 	%r94, %r93;
	mul.wide.s32 	%rd51, %r92, 4;
	add.s64 	%rd52, %rd2, %rd51;
	ld.global.u32 	%r72, [%rd52];
	setp.eq.s32 	%p9, %r72, %r18;
	@%p9 bra 	$L__BB2_17;
	st.global.u32 	[L], %r94;
	ld.global.u32 	%r73, [%rd8];
	add.s32 	%r93, %r94, 1;
	add.s32 	%r74, %r94, -1;
	add.s32 	%r92, %r92, 1;
	setp.lt.s32 	%p10, %r74, %r73;
	@%p10 bra 	$L__BB2_15;
	bra.uni 	$L__BB2_18;
$L__BB2_17:
	add.s32 	%r94, %r94, -1;
$L__BB2_18:
	st.local.v4.u32 	[%rd6], {%r5, %r13, %r18, %r94};
	mov.u64 	%rd53, $str$6;
	cvta.global.u64 	%rd54, %rd53;
	add.u64 	%rd55, %SP, 0;
	{ // callseq 6, 0
	.param .b64 param0;
	st.param.b64 	[param0], %rd54;
	.param .b64 param1;
	st.param.b64 	[param1], %rd55;
	.param .b32 retval0;
	call.uni (retval0), 
	vprintf, 
	(
	param0, 
	param1
	);
	ld.param.b32 	%r75, [retval0];
	} // callseq 6
	ld.global.s32 	%rd56, [L];
	add.s64 	%rd57, %rd56, %rd9;
	shl.b64 	%rd58, %rd57, 2;
	add.s64 	%rd59, %rd1, %rd58;
	atom.global.add.u32 	%r77, [%rd59], 1;
	ld.global.u32 	%r78, [L];
	st.local.v4.u32 	[%rd6], {%r5, %r13, %r18, %r78};
	mov.u64 	%rd60, $str$7;
	cvta.global.u64 	%rd61, %rd60;
	{ // callseq 7, 0
	.param .b64 param0;
	st.param.b64 	[param0], %rd61;
	.param .b64 param1;
	st.param.b64 	[param1], %rd55;
	.param .b32 retval0;
	call.uni (retval0), 
	vprintf, 
	(
	param0, 
	param1
	);
	ld.param.b32 	%r79, [retval0];
	} // callseq 7
	add.s32 	%r95, %r95, 1;
$L__BB2_19:
	add.s32 	%r91, %r91, %r2;
	setp.lt.s32 	%p11, %r91, %r14;
	@%p11 bra 	$L__BB2_12;
$L__BB2_20:
	cvt.u64.u32 	%rd62, %r89;
	cvt.s64.s32 	%rd63, %r87;
	add.s64 	%rd64, %rd62, %rd63;
	shl.b64 	%rd65, %rd64, 2;
	add.s64 	%rd66, %rd1, %rd65;
	atom.global.add.u32 	%r81, [%rd66], %r95;
	add.s32 	%r89, %r89, 1;
	setp.ne.s32 	%p12, %r89, %r2;
	@%p12 bra 	$L__BB2_9;
$L__BB2_21:
	add.s32 	%r87, %r87, %r2;
	setp.lt.s32 	%p13, %r87, %r7;
	@%p13 bra 	$L__BB2_4;
$L__BB2_22:
	ld.param.u32 	%r84, [_Z15getmajorsupportPiS_S_S_S_iiiS_i_param_7];
	cvt.s64.s32 	%rd67, %r97;
	add.s64 	%rd68, %rd67, %rd7;
	shl.b64 	%rd69, %rd68, 2;
	add.s64 	%rd70, %rd3, %rd69;
	atom.global.exch.b32 	%r82, [%rd70], 0;
	mov.u32 	%r83, %nctaid.x;
	add.s32 	%r85, %r85, %r83;
	setp.lt.s32 	%p14, %r85, %r84;
	@%p14 bra 	$L__BB2_2;
$L__BB2_23:
	bar.sync 	0;
	ret;

}
	// .globl	_ZN3cub18CUB_300001_SM_10006detail11EmptyKernelIvEEvv
.visible .entry _ZN3cub18CUB_300001_SM_10006detail11EmptyKernelIvEEvv()
{


	ret;

}
	// .globl	_ZN3cub18CUB_300001_SM_10006detail8for_each13static_kernelINS2_12policy_hub_t12policy_500_tEmN6thrust24THRUST_300001_SM_1000_NS8cuda_cub20__uninitialized_fill7functorINS7_10device_ptrIbEEbEEEEvT0_T1_
.visible .entry _ZN3cub18CUB_300001_SM_10006detail8for_each13static_kernelINS2_12policy_hub_t12policy_500_tEmN6thrust24THRUST_300001_SM_1000_NS8cuda_cub20__uninitialized_fill7functorINS7_10device_ptrIbEEbEEEEvT0_T1_(
	.param .u64 _ZN3cub18CUB_300001_SM_10006detail8for_each13static_kernelINS2_12policy_hub_t12policy_500_tEmN6thrust24THRUST_300001_SM_1000_NS8cuda_cub20__uninitialized_fill7functorINS7_10device_ptrIbEEbEEEEvT0_T1__param_0,
	.param .align 8 .b8 _ZN3cub18CUB_300001_SM_10006detail8for_each13static_kernelINS2_12policy_hub_t12policy_500_tEmN6thrust24THRUST_300001_SM_1000_NS8cuda_cub20__uninitialized_fill7functorINS7_10device_ptrIbEEbEEEEvT0_T1__param_1[16]
)
.maxntid 256
{
	.reg .pred 	%p<4>;
	.reg .b16 	%rs<10>;
	.reg .b32 	%r<15>;
	.reg .b64 	%rd<14>;

	ld.param.u32 	%r7, [_ZN3cub18CUB_300001_SM_10006detail8for_each13static_kernelINS2_12policy_hub_t12policy_500_tEmN6thrust24THRUST_300001_SM_1000_NS8cuda_cub20__uninitialized_fill7functorINS7_10device_ptrIbEEbEEEEvT0_T1__param_1+8];
	bfe.u32 	%r11, %r7, 0, 8;
	cvt.u16.u32 	%rs2, %r11;
	ld.param.u64 	%rd4, [_ZN3cub18CUB_300001_SM_10006detail8for_each13static_kernelINS2_12policy_hub_t12policy_500_tEmN6thrust24THRUST_300001_SM_1000_NS8cuda_cub20__uninitialized_fill7functorINS7_10device_ptrIbEEbEEEEvT0_T1__param_1];
	ld.param.u64 	%rd5, [_ZN3cub18CUB_300001_SM_10006detail8for_each13static_kernelINS2_12policy_hub_t12policy_500_tEmN6thrust24THRUST_300001_SM_1000_NS8cuda_cub20__uninitialized_fill7functorINS7_10device_ptrIbEEbEEEEvT0_T1__param_0];
	mov.u32 	%r12, %ctaid.x;
	mul.wide.u32 	%rd1, %r12, 512;
	sub.s64 	%rd2, %rd5, %rd1;
	setp.lt.u64 	%p1, %rd2, 512;
	@%p1 bra 	$L__BB4_2;
	mov.u32 	%r14, %tid.x;
	cvta.to.global.u64 	%rd10, %rd4;
	cvt.u64.u32 	%rd11, %r14;
	add.s64 	%rd12, %rd1, %rd11;
	add.s64 	%rd13, %rd10, %rd12;
	st.global.u8 	[%rd13], %rs2;
	st.global.u8 	[%rd13+256], %rs2;
	bra.uni 	$L__BB4_6;
$L__BB4_2:
	cvta.to.global.u64 	%rd6, %rd4;
	mov.u32 	%r1, %tid.x;
	cvt.u64.u32 	%rd7, %r1;
	setp.le.u64 	%p2, %rd2, %rd7;
	add.s64 	%rd8, %rd1, %rd7;
	add.s64 	%rd3, %rd6, %rd8;
	@%p2 bra 	$L__BB4_4;
	st.global.u8 	[%rd3], %rs2;
$L__BB4_4:
	add.s32 	%r13, %r1, 256;
	cvt.u64.u32 	%rd9, %r13;
	setp.le.u64 	%p3, %rd2, %rd9;
	@%p3 bra 	$L__BB4_6;
	st.global.u8 	[%rd3+256], %rs2;
$L__BB4_6:
	ret;

}
	// .globl	_ZN3cub18CUB_300001_SM_10006detail8for_each13static_kernelINS2_12policy_hub_t12policy_500_tElN6thrust24THRUST_300001_SM_1000_NS8cuda_cub6__fill7functorINS7_6detail15normal_iteratorINS7_10device_ptrIbEEEEiEEEEvT0_T1_
.visible .entry _ZN3cub18CUB_300001_SM_10006detail8for_each13static_kernelINS2_12policy_hub_t12policy_500_tElN6thrust24THRUST_300001_SM_1000_NS8cuda_cub6__fill7functorINS7_6detail15normal_iteratorINS7_10device_ptrIbEEEEiEEEEvT0_T1_(
	.param .u64 _ZN3cub18CUB_300001_SM_10006detail8for_each13static_kernelINS2_12policy_hub_t12policy_500_tElN6thrust24THRUST_300001_SM_1000_NS8cuda_cub6__fill7functorINS7_6detail15normal_iteratorINS7_10device_ptrIbEEEEiEEEEvT0_T1__param_0,
	.param .align 8 .b8 _ZN3cub18CUB_300001_SM_10006detail8for_each13static_kernelINS2_12policy_hub_t12policy_500_tElN6thrust24THRUST_300001_SM_1000_NS8cuda_cub6__fill7functorINS7_6detail15normal_iteratorINS7_10device_ptrIbEEEEiEEEEvT0_T1__param_1[16]
)
.maxntid 256
{
	.reg .pred 	%p<6>;
	.reg .b16 	%rs<7>;
	.reg .b32 	%r<11>;
	.reg .b64 	%rd<15>;

	ld.param.u32 	%r2, [_ZN3cub18CUB_300001_SM_10006detail8for_each13static_kernelINS2_12policy_hub_t12policy_500_tElN6thrust24THRUST_300001_SM_1000_NS8cuda_cub6__fill7functorINS7_6detail15normal_iteratorINS7_10device_ptrIbEEEEiEEEEvT0_T1__param_1+8];
	ld.param.u64 	%rd5, [_ZN3cub18CUB_300001_SM_10006detail8for_each13static_kernelINS2_12policy_hub_t12policy_500_tElN6thrust24THRUST_300001_SM_1000_NS8cuda_cub6__fill7functorINS7_6detail15normal_iteratorINS7_10device_ptrIbEEEEiEEEEvT0_T1__param_1];
	ld.param.u64 	%rd6, [_ZN3cub18CUB_300001_SM_10006detail8for_each13static_kernelINS2_12policy_hub_t12policy_500_tElN6thrust24THRUST_300001_SM_1000_NS8cuda_cub6__fill7functorINS7_6detail15normal_iteratorINS7_10device_ptrIbEEEEiEEEEvT0_T1__param_0];
	mov.u32 	%r8, %ctaid.x;
	mul.wide.u32 	%rd1, %r8, 512;
	sub.s64 	%rd2, %rd6, %rd1;
	setp.lt.s64 	%p1, %rd2, 512;
	@%p1 bra 	$L__BB5_2;
	setp.ne.s32 	%p5, %r2, 0;
	selp.u16 	%rs6, 1, 0, %p5;
	mov.u32 	%r10, %tid.x;
	cvta.to.global.u64 	%rd11, %rd5;
	cvt.u64.u32 	%rd12, %r10;
	add.s64 	%rd13, %rd1, %rd12;
	add.s64 	%rd14, %rd11, %rd13;
	st.global.u8 	[%rd14], %rs6;
	st.global.u8 	[%rd14+256], %rs6;
	bra.uni 	$L__BB5_6;
$L__BB5_2:
	cvta.to.global.u64 	%rd7, %rd5;
	mov.u32 	%r1, %tid.x;
	cvt.s64.s32 	%rd3, %rd2;
	setp.ne.s32 	%p2, %r2, 0;
	selp.u16 	%rs1, 1, 0, %p2;
	cvt.u64.u32 	%rd8, %r1;
	setp.le.s64 	%p3, %rd3, %rd8;
	add.s64 	%rd9, %rd1, %rd8;
	add.s64 	%rd4, %rd7, %rd9;
	@%p3 bra 	$L__BB5_4;
	st.global.u8 	[%rd4], %rs1;
$L__BB5_4:
	add.s32 	%r9, %r1, 256;
	cvt.u64.u32 	%rd10, %r9;
	setp.le.s64 	%p4, %rd3, %rd10;
	@%p4 bra 	$L__BB5_6;
	st.global.u8 	[%rd4+256], %rs1;
$L__BB5_6:
	ret;

}
	// .globl	_ZN3cub18CUB_300001_SM_10006detail8for_each13static_kernelINS2_12policy_hub_t12policy_500_tEmN6thrust24THRUST_300001_SM_1000_NS8cuda_cub20__uninitialized_fill7functorINS7_10device_ptrIiEEiEEEEvT0_T1_
.visible .entry _ZN3cub18CUB_300001_SM_10006detail8for_each13static_kernelINS2_12policy_hub_t12policy_500_tEmN6thrust24THRUST_300001_SM_1000_NS8cuda_cub20__uninitialized_fill7functorINS7_10device_ptrIiEEiEEEEvT0_T1_(
	.param .u64 _ZN3cub18CUB_300001_SM_10006detail8for_each13static_kernelINS2_12policy_hub_t12policy_500_tEmN6thrust24THRUST_300001_SM_1000_NS8cuda_cub20__uninitialized_fill7functorINS7_10device_ptrIiEEiEEEEvT0_T1__param_0,
	.param .align 8 .b8 _ZN3cub18CUB_300001_SM_10006detail8for_each13static_kernelINS2_12policy_hub_t12policy_500_tEmN6thrust24THRUST_300001_SM_1000_NS8cuda_cub20__uninitialized_fill7functorINS7_10device_ptrIiEEiEEEEvT0_T1__param_1[16]
)
.maxntid 256
{
	.reg .pred 	%p<4>;
	.reg .b16 	%rs<5>;
	.reg .b32 	%r<12>;
	.reg .b64 	%rd<16>;

	ld.param.u32 	%r3, [_ZN3cub18CUB_300001_SM_10006detail8for_each13static_kernelINS2_12policy_hub_t12policy_500_tEmN6thrust24THRUST_300001_SM_1000_NS8cuda_cub20__uninitialized_fill7functorINS7_10device_ptrIiEEiEEEEvT0_T1__param_1+8];
	ld.param.u64 	%rd4, [_ZN3cub18CUB_300001_SM_10006detail8for_each13static_kernelINS2_12policy_hub_t12policy_500_tEmN6thrust24THRUST_300001_SM_1000_NS8cuda_cub20__uninitialized_fill7functorINS7_10device_ptrIiEEiEEEEvT0_T1__param_1];
	ld.param.u64 	%rd5, [_ZN3cub18CUB_300001_SM_10006detail8for_each13static_kernelINS2_12policy_hub_t12policy_500_tEmN6thrust24THRUST_300001_SM_1000_NS8cuda_cub20__uninitialized_fill7functorINS7_10device_ptrIiEEiEEEEvT0_T1__param_0];
	mov.u32 	%r9, %ctaid.x;
	mul.wide.u32 	%rd1, %r9, 512;
	sub.s64 	%rd2, %rd5, %rd1;
	setp.lt.u64 	%p1, %rd2, 512;
	@%p1 bra 	$L__BB6_2;
	mov.u32 	%r11, %tid.x;
	cvta.to.global.u64 	%rd11, %rd4;
	cvt.u64.u32 	%rd12, %r11;
	add.s64 	%rd13, %rd1, %rd12;
	shl.b64 	%rd14, %rd13, 2;
	add.s64 	%rd15, %rd11, %rd14;
	st.global.u32 	[%rd15], %r3;
	st.global.u32 	[%rd15+1024], %r3;
	bra.uni 	$L__BB6_6;
$L__BB6_2:
	cvta.to.global.u64 	%rd6, %rd4;
	mov.u32 	%r2, %tid.x;
	cvt.u64.u32 	%rd7, %r2;
	setp.le.u64 	%p2, %rd2, %rd7;
	add.s64 	%rd8, %rd1, %rd7;
	shl.b64 	%rd9, %rd8, 2;
	add.s64 	%rd3, %rd6, %rd9;
	@%p2 bra 	$L__BB6_4;
	st.global.u32 	[%rd3], %r3;
$L__BB6_4:
	add.s32 	%r10, %r2, 256;
	cvt.u64.u32 	%rd10, %r10;
	setp.le.u64 	%p3, %rd2, %rd10;
	@%p3 bra 	$L__BB6_6;
	st.global.u32 	[%rd3+1024], %r3;
$L__BB6_6:
	ret;

}
	// .globl	_ZN3cub18CUB_300001_SM_10006detail8for_each13static_kernelINS2_12policy_hub_t12policy_500_tElN6thrust24THRUST_300001_SM_1000_NS8cuda_cub6__fill7functorINS7_6detail15normal_iteratorINS7_10device_ptrIiEEEEiEEEEvT0_T1_
.visible .entry _ZN3cub18CUB_300001_SM_10006detail8for_each13static_kernelINS2_12policy_hub_t12policy_500_tElN6thrust24THRUST_300001_SM_1000_NS8cuda_cub6__fill7functorINS7_6detail15normal_iteratorINS7_10device_ptrIiEEEEiEEEEvT0_T1_(
	.param .u64 _ZN3cub18CUB_300001_SM_10006detail8for_each13static_kernelINS2_12policy_hub_t12policy_500_tElN6thrust24THRUST_300001_SM_1000_NS8cuda_cub6__fill7functorINS7_6detail15normal_iteratorINS7_10device_ptrIiEEEEiEEEEvT0_T1__param_0,
	.param .align 8 .b8 _ZN3cub18CUB_300001_SM_10006detail8for_each13static_kernelINS2_12policy_hub_t12policy_500_tElN6thrust24THRUST_300001_SM_1000_NS8cuda_cub6__fill7functorINS7_6detail15normal_iteratorINS7_10device_ptrIiEEEEiEEEEvT0_T1__param_1[16]
)
.maxntid 256
{
	.reg .pred 	%p<4>;
	.reg .b16 	%rs<5>;
	.reg .b32 	%r<12>;
	.reg .b64 	%rd<17>;

	ld.param.u32 	%r3, [_ZN3cub18CUB_300001_SM_10006detail8for_each13static_kernelINS2_12policy_hub_t12policy_500_tElN6thrust24THRUST_300001_SM_1000_NS8cuda_cub6__fill7functorINS7_6detail15normal_iteratorINS7_10device_ptrIiEEEEiEEEEvT0_T1__param_1+8];
	ld.param.u64 	%rd5, [_ZN3cub18CUB_300001_SM_10006detail8for_each13static_kernelINS2_12policy_hub_t12policy_500_tElN6thrust24THRUST_300001_SM_1000_NS8cuda_cub6__fill7functorINS7_6detail15normal_iteratorINS7_10device_ptrIiEEEEiEEEEvT0_T1__param_1];
	ld.param.u64 	%rd6, [_ZN3cub18CUB_300001_SM_10006detail8for_each13static_kernelINS2_12policy_hub_t12policy_500_tElN6thrust24THRUST_300001_SM_1000_NS8cuda_cub6__fill7functorINS7_6detail15normal_iteratorINS7_10device_ptrIiEEEEiEEEEvT0_T1__param_0];
	mov.u32 	%r9, %ctaid.x;
	mul.wide.u32 	%rd1, %r9, 512;
	sub.s64 	%rd2, %rd6, %rd1;
	setp.lt.s64 	%p1, %rd2, 512;
	@%p1 bra 	$L__BB7_2;
	mov.u32 	%r11, %tid.x;
	cvta.to.global.u64 	%rd12, %rd5;
	cvt.u64.u32 	%rd13, %r11;
	add.s64 	%rd14, %rd1, %rd13;
	shl.b64 	%rd15, %rd14, 2;
	add.s64 	%rd16, %rd12, %rd15;
	st.global.u32 	[%rd16], %r3;
	st.global.u32 	[%rd16+1024], %r3;
	bra.uni 	$L__BB7_6;
$L__BB7_2:
	cvta.to.global.u64 	%rd7, %rd5;
	mov.u32 	%r2, %tid.x;
	cvt.s64.s32 	%rd3, %rd2;
	cvt.u64.u32 	%rd8, %r2;
	setp.le.s64 	%p2, %rd3, %rd8;
	add.s64 	%rd9, %rd1, %rd8;
	shl.b64 	%rd10, %rd9, 2;
	add.s64 	%rd4, %rd7, %rd10;
	@%p2 bra 	$L__BB7_4;
	st.global.u32 	[%rd4], %r3;
$L__BB7_4:
	add.s32 	%r10, %r2, 256;
	cvt.u64.u32 	%rd11, %r10;
	setp.le.s64 	%p3, %rd3, %rd11;
	@%p3 bra 	$L__BB7_6;
	st.global.u32 	[%rd4+1024], %r3;
$L__BB7_6:
	ret;

}


// ===== COMPILED SASS (sm_100) =====

	.target	sm_100

	.elftype	@"ET_EXEC"


//--------------------- .note.nv.tkinfo           --------------------------
	.section	.note.nv.tkinfo,"",@"SHT_NOTE"
	.sectionflags	@"SHF_NOTE_NV_TKINFO"
	.tkinfo
        /*0018*/ 	.word	0x00000002
        /*0030*/ 	.string	""
        /*0030*/ 	.string	"ptxas"
        /*0030*/ 	.string	"Cuda compilation tools, release 13.0, V13.0.88"
        /*0030*/ 	.string	"Build cuda_13.0.r13.0/compiler.36424714_0"
        /*0030*/ 	.string	"-arch sm_100 -m 64 "



//--------------------- .note.nv.cuinfo           --------------------------
	.section	.note.nv.cuinfo,"",@"SHT_NOTE"
	.sectionflags	@"SHF_NOTE_NV_CUINFO"
        /*0018*/ 	.short	0x0002
        /*001a*/ 	.short	0x0064
        /*001c*/ 	.short	0x0082
	.zero		2


//--------------------- .nv.info                  --------------------------
	.section	.nv.info,"",@"SHT_CUDA_INFO"
	.align	4


	//----- nvinfo : EIATTR_REGCOUNT
	.align		4
        /*0000*/ 	.byte	0x04, 0x2f
        /*0002*/ 	.short	(.L_53 - .L_52)
	.align		4
.L_52:
        /*0004*/ 	.word	index@(_Z12reset_bitmapPiii)
        /*0008*/ 	.word	0x00000008


	//----- nvinfo : EIATTR_FRAME_SIZE
	.align		4
.L_53:
        /*000c*/ 	.byte	0x04, 0x11
        /*000e*/ 	.short	(.L_55 - .L_54)
	.align		4
.L_54:
        /*0010*/ 	.word	index@(_Z12reset_bitmapPiii)
        /*0014*/ 	.word	0x00000000


	//----- nvinfo : EIATTR_REGCOUNT
	.align		4
.L_55:
        /*0018*/ 	.byte	0x04, 0x2f
        /*001a*/ 	.short	(.L_57 - .L_56)
	.align		4
.L_56:
        /*001c*/ 	.word	index@(_Z4findPiiii)
        /*0020*/ 	.word	0x00000008


	//----- nvinfo : EIATTR_FRAME_SIZE
	.align		4
.L_57:
        /*0024*/ 	.byte	0x04, 0x11
        /*0026*/ 	.short	(.L_59 - .L_58)
	.align		4
.L_58:
        /*0028*/ 	.word	index@(_Z4findPiiii)
        /*002c*/ 	.word	0x00000000


	//----- nvinfo : EIATTR_REGCOUNT
	.align		4
.L_59:
        /*0030*/ 	.byte	0x04, 0x2f
        /*0032*/ 	.short	(.L_61 - .L_60)
	.align		4
.L_60:
        /*0034*/ 	.word	index@(_Z15getmajorsupportPiS_S_S_S_iiiS_i)
        /*0038*/ 	.word	0x00000025


	//----- nvinfo : EIATTR_FRAME_SIZE
	.align		4
.L_61:
        /*003c*/ 	.byte	0x04, 0x11
        /*003e*/ 	.short	(.L_63 - .L_62)
	.align		4
.L_62:
        /*0040*/ 	.word	index@(_Z15getmajorsupportPiS_S_S_S_iiiS_i)
        /*0044*/ 	.word	0x00000010


	//----- nvinfo : EIATTR_REGCOUNT
	.align		4
.L_63:
        /*0048*/ 	.byte	0x04, 0x2f
        /*004a*/ 	.short	(.L_65 - .L_64)
	.align		4
.L_64:
        /*004c*/ 	.word	index@(_ZN3cub18CUB_300001_SM_10006detail11EmptyKernelIvEEvv)
        /*0050*/ 	.word	0x00000004


	//----- nvinfo : EIATTR_FRAME_SIZE
	.align		4
.L_65:
        /*0054*/ 	.byte	0x04, 0x11
        /*0056*/ 	.short	(.L_67 - .L_66)
	.align		4
.L_66:
        /*0058*/ 	.word	index@(_ZN3cub18CUB_300001_SM_10006detail11EmptyKernelIvEEvv)
        /*005c*/ 	.word	0x00000000


	//----- nvinfo : EIATTR_REGCOUNT
	.align		4
.L_67:
        /*0060*/ 	.byte	0x04, 0x2f
        /*0062*/ 	.short	(.L_69 - .L_68)
	.align		4
.L_68:
        /*0064*/ 	.word	index@(_ZN3cub18CUB_300001_SM_10006detail8for_each13static_kernelINS2_12policy_hub_t12policy_500_tEmN6thrust24THRUST_300001_SM_1000_NS8cuda_cub20__uninitialized_fill7functorINS7_10device_ptrIbEEbEEEEvT0_T1_)
        /*0068*/ 	.word	0x0000000a


	//----- nvinfo : EIATTR_FRAME_SIZE
	.align		4
.L_69:
        /*006c*/ 	.byte	0x04, 0x11
        /*006e*/ 	.short	(.L_71 - .L_70)
	.align		4
.L_70:
        /*0070*/ 	.word	index@(_ZN3cub18CUB_300001_SM_10006detail8for_each13static_kernelINS2_12policy_hub_t12policy_500_tEmN6thrust24THRUST_300001_SM_1000_NS8cuda_cub20__uninitialized_fill7functorINS7_10device_ptrIbEEbEEEEvT0_T1_)
        /*0074*/ 	.word	0x00000000


	//----- nvinfo : EIATTR_REGCOUNT
	.align		4
.L_71:
        /*0078*/ 	.byte	0x04, 0x2f
        /*007a*/ 	.short	(.L_73 - .L_72)
	.align		4
.L_72:
        /*007c*/ 	.word	index@(_ZN3cub18CUB_300001_SM_10006detail8for_each13static_kernelINS2_12policy_hub_t12policy_500_tElN6thrust24THRUST_300001_SM_1000_NS8cuda_cub6__fill7functorINS7_6detail15normal_iteratorINS7_10device_ptrIbEEEEiEEEEvT0_T1_)
        /*0080*/ 	.word	0x00000008


	//----- nvinfo : EIATTR_FRAME_SIZE
	.align		4
.L_73:
        /*0084*/ 	.byte	0x04, 0x11
        /*0086*/ 	.short	(.L_75 - .L_74)
	.align		4
.L_74:
        /*0088*/ 	.word	index@(_ZN3cub18CUB_300001_SM_10006detail8for_each13static_kernelINS2_12policy_hub_t12policy_500_tElN6thrust24THRUST_300001_SM_1000_NS8cuda_cub6__fill7functorINS7_6detail15normal_iteratorINS7_10device_ptrIbEEEEiEEEEvT0_T1_)
        /*008c*/ 	.word	0x00000000


	//----- nvinfo : EIATTR_REGCOUNT
	.align		4
.L_75:
        /*0090*/ 	.byte	0x04, 0x2f
        /*0092*/ 	.short	(.L_77 - .L_76)
	.align		4
.L_76:
        /*0094*/ 	.word	index@(_ZN3cub18CUB_300001_SM_10006detail8for_each13static_kernelINS2_12policy_hub_t12policy_500_tEmN6thrust24THRUST_300001_SM_1000_NS8cuda_cub20__uninitialized_fill7functorINS7_10device_ptrIiEEiEEEEvT0_T1_)
        /*0098*/ 	.word	0x00000008


	//----- nvinfo : EIATTR_FRAME_SIZE
	.align		4
.L_77:
        /*009c*/ 	.byte	0x04, 0x11
        /*009e*/ 	.short	(.L_79 - .L_78)
	.align		4
.L_78:
        /*00a0*/ 	.word	index@(_ZN3cub18CUB_300001_SM_10006detail8for_each13static_kernelINS2_12policy_hub_t12policy_500_tEmN6thrust24THRUST_300001_SM_1000_NS8cuda_cub20__uninitialized_fill7functorINS7_10device_ptrIiEEiEEEEvT0_T1_)
        /*00a4*/ 	.word	0x00000000


	//----- nvinfo : EIATTR_REGCOUNT
	.align		4
.L_79:
        /*00a8*/ 	.byte	0x04, 0x2f
        /*00aa*/ 	.short	(.L_81 - .L_80)
	.align		4
.L_80:
        /*00ac*/ 	.word	index@(_ZN3cub18CUB_300001_SM_10006detail8for_each13static_kernelINS2_12policy_hub_t12policy_500_tElN6thrust24THRUST_300001_SM_1000_NS8cuda_cub6__fill7functorINS7_6detail15normal_iteratorINS7_10device_ptrIiEEEEiEEEEvT0_T1_)
        /*00b0*/ 	.word	0x00000008


	//----- nvinfo : EIATTR_FRAME_SIZE
	.align		4
.L_81:
        /*00b4*/ 	.byte	0x04, 0x11
        /*00b6*/ 	.short	(.L_83 - .L_82)
	.align		4
.L_82:
        /*00b8*/ 	.word	index@(_ZN3cub18CUB_300001_SM_10006detail8for_each13static_kernelINS2_12policy_hub_t12policy_500_tElN6thrust24THRUST_300001_SM_1000_NS8cuda_cub6__fill7functorINS7_6detail15normal_iteratorINS7_10device_ptrIiEEEEiEEEEvT0_T1_)
        /*00bc*/ 	.word	0x00000000


	//----- nvinfo : EIATTR_MIN_STACK_SIZE
	.align		4
.L_83:
        /*00c0*/ 	.byte	0x04, 0x12
        /*00c2*/ 	.short	(.L_85 - .L_84)
	.align		4
.L_84:
        /*00c4*/ 	.word	index@(_ZN3cub18CUB_300001_SM_10006detail8for_each13static_kernelINS2_12policy_hub_t12policy_500_tElN6thrust24THRUST_300001_SM_1000_NS8cuda_cub6__fill7functorINS7_6detail15normal_iteratorINS7_10device_ptrIiEEEEiEEEEvT0_T1_)
        /*00c8*/ 	.word	0x00000000


	//----- nvinfo : EIATTR_MIN_STACK_SIZE
	.align		4
.L_85:
        /*00cc*/ 	.byte	0x04, 0x12
        /*00ce*/ 	.short	(.L_87 - .L_86)
	.align		4
.L_86:
        /*00d0*/ 	.word	index@(_ZN3cub18CUB_300001_SM_10006detail8for_each13static_kernelINS2_12policy_hub_t12policy_500_tEmN6thrust24THRUST_300001_SM_1000_NS8cuda_cub20__uninitialized_fill7functorINS7_10device_ptrIiEEiEEEEvT0_T1_)
        /*00d4*/ 	.word	0x00000000


	//----- nvinfo : EIATTR_MIN_STACK_SIZE
	.align		4
.L_87:
        /*00d8*/ 	.byte	0x04, 0x12
        /*00da*/ 	.short	(.L_89 - .L_88)
	.align		4
.L_88:
        /*00dc*/ 	.word	index@(_ZN3cub18CUB_300001_SM_10006detail8for_each13static_kernelINS2_12policy_hub_t12policy_500_tElN6thrust24THRUST_300001_SM_1000_NS8cuda_cub6__fill7functorINS7_6detail15normal_iteratorINS7_10device_ptrIbEEEEiEEEEvT0_T1_)
        /*00e0*/ 	.word	0x00000000


	//----- nvinfo : EIATTR_MIN_STACK_SIZE
	.align		4
.L_89:
        /*00e4*/ 	.byte	0x04, 0x12
        /*00e6*/ 	.short	(.L_91 - .L_90)
	.align		4
.L_90:
        /*00e8*/ 	.word	index@(_ZN3cub18CUB_300001_SM_10006detail8for_each13static_kernelINS2_12policy_hub_t12policy_500_tEmN6thrust24THRUST_300001_SM_1000_NS8cuda_cub20__uninitialized_fill7functorINS7_10device_ptrIbEEbEEEEvT0_T1_)
        /*00ec*/ 	.word	0x00000000


	//----- nvinfo : EIATTR_MIN_STACK_SIZE
	.align		4
.L_91:
        /*00f0*/ 	.byte	0x04, 0x12
        /*00f2*/ 	.short	(.L_93 - .L_92)
	.align		4
.L_92:
        /*00f4*/ 	.word	index@(_ZN3cub18CUB_300001_SM_10006detail11EmptyKernelIvEEvv)
        /*00f8*/ 	.word	0x00000000


	//----- nvinfo : EIATTR_MIN_STACK_SIZE
	.align		4
.L_93:
        /*00fc*/ 	.byte	0x04, 0x12
        /*00fe*/ 	.short	(.L_95 - .L_94)
	.align		4
.L_94:
        /*0100*/ 	.word	index@(_Z15getmajorsupportPiS_S_S_S_iiiS_i)
        /*0104*/ 	.word	0x00000010


	//----- nvinfo : EIATTR_MIN_STACK_SIZE
	.align		4
.L_95:
        /*0108*/ 	.byte	0x04, 0x12
        /*010a*/ 	.short	(.L_97 - .L_96)
	.align		4
.L_96:
        /*010c*/ 	.word	index@(_Z4findPiiii)
        /*0110*/ 	.word	0x00000000


	//----- nvinfo : EIATTR_MIN_STACK_SIZE
	.align		4
.L_97:
        /*0114*/ 	.byte	0x04, 0x12
        /*0116*/ 	.short	(.L_99 - .L_98)
	.align		4
.L_98:
        /*0118*/ 	.word	index@(_Z12reset_bitmapPiii)
        /*011c*/ 	.word	0x00000000
.L_99:


//--------------------- .nv.compat                --------------------------
	.section	.nv.compat,"",@"SHT_CUDA_COMPAT_INFO"
	.align	4
        /*0000*/ 	.byte	0x02, 0x09, 0x00, 0x00, 0x02, 0x02, 0x01, 0x00, 0x02, 0x05, 0x05, 0x00, 0x03, 0x07, 0x01, 0x01
        /*0010*/ 	.byte	0x02, 0x03, 0x00, 0x00, 0x02, 0x06, 0x01, 0x00, 0x04, 0x0b, 0x08, 0x00, 0x09, 0x00, 0x00, 0x00
        /*0020*/ 	.byte	0x00, 0x00, 0x00, 0x00


//--------------------- .nv.info._ZN3cub18CUB_300001_SM_10006detail8for_each13static_kernelINS2_12policy_hub_t12policy_500_tElN6thrust24THRUST_300001_SM_1000_NS8cuda_cub6__fill7functorINS7_6detail15normal_iteratorINS7_10device_ptrIiEEEEiEEEEvT0_T1_ --------------------------
	.section	.nv.info._ZN3cub18CUB_300001_SM_10006detail8for_each13static_kernelINS2_12policy_hub_t12policy_500_tElN6thrust24THRUST_300001_SM_1000_NS8cuda_cub6__fill7functorINS7_6detail15normal_iteratorINS7_10device_ptrIiEEEEiEEEEvT0_T1_,"",@"SHT_CUDA_INFO"
	.sectionflags	@""
	.align	4


	//----- nvinfo : EIATTR_CUDA_API_VERSION
	.align		4
        /*0000*/ 	.byte	0x04, 0x37
        /*0002*/ 	.short	(.L_101 - .L_100)
.L_100:
        /*0004*/ 	.word	0x00000082


	//----- nvinfo : EIATTR_KPARAM_INFO
	.align		4
.L_101:
        /*0008*/ 	.byte	0x04, 0x17
        /*000a*/ 	.short	(.L_103 - .L_102)
.L_102:
        /*000c*/ 	.word	0x00000000
        /*0010*/ 	.short	0x0001
        /*0012*/ 	.short	0x0008
        /*0014*/ 	.byte	0x00, 0xf0, 0x41, 0x00


	//----- nvinfo : EIATTR_KPARAM_INFO
	.align		4
.L_103:
        /*0018*/ 	.byte	0x04, 0x17
        /*001a*/ 	.short	(.L_105 - .L_104)
.L_104:
        /*001c*/ 	.word	0x00000000
        /*0020*/ 	.short	0x0000
        /*0022*/ 	.short	0x0000
        /*0024*/ 	.byte	0x00, 0xf0, 0x21, 0x00


	//----- nvinfo : EIATTR_SPARSE_MMA_MASK
	.align		4
.L_105:
        /*0028*/ 	.byte	0x03, 0x50
        /*002a*/ 	.short	0x0000


	//----- nvinfo : EIATTR_MAXREG_COUNT
	.align		4
        /*002c*/ 	.byte	0x03, 0x1b
        /*002e*/ 	.short	0x00ff


	//----- nvinfo : EIATTR_MERCURY_ISA_VERSION
	.align		4
        /*0030*/ 	.byte	0x03, 0x5f
        /*0032*/ 	.short	0x0101


	//----- nvinfo : EIATTR_VRC_CTA_INIT_COUNT
	.align		4
        /*0034*/ 	.byte	0x02, 0x4a
	.zero		1
	.zero		1


	//----- nvinfo : EIATTR_EXIT_INSTR_OFFSETS
	.align		4
        /*0038*/ 	.byte	0x04, 0x1c
        /*003a*/ 	.short	(.L_107 - .L_106)


	//   ....[0]....
.L_106:
        /*003c*/ 	.word	0x00000130


	//   ....[1]....
        /*0040*/ 	.word	0x00000240


	//   ....[2]....
        /*0044*/ 	.word	0x00000270


	//----- nvinfo : EIATTR_MAX_THREADS
	.align		4
.L_107:
        /*0048*/ 	.byte	0x04, 0x05
        /*004a*/ 	.short	(.L_109 - .L_108)
.L_108:
        /*004c*/ 	.word	0x00000100
        /*0050*/ 	.word	0x00000001
        /*0054*/ 	.word	0x00000001


	//----- nvinfo : EIATTR_CBANK_PARAM_SIZE
	.align		4
.L_109:
        /*0058*/ 	.byte	0x03, 0x19
        /*005a*/ 	.short	0x0018


	//----- nvinfo : EIATTR_PARAM_CBANK
	.align		4
        /*005c*/ 	.byte	0x04, 0x0a
        /*005e*/ 	.short	(.L_111 - .L_110)
	.align		4
.L_110:
        /*0060*/ 	.word	index@(.nv.constant0._ZN3cub18CUB_300001_SM_10006detail8for_each13static_kernelINS2_12policy_hub_t12policy_500_tElN6thrust24THRUST_300001_SM_1000_NS8cuda_cub6__fill7functorINS7_6detail15normal_iteratorINS7_10device_ptrIiEEEEiEEEEvT0_T1_)
        /*0064*/ 	.short	0x0380
        /*0066*/ 	.short	0x0018


	//----- nvinfo : EIATTR_SW_WAR
	.align		4
.L_111:
        /*0068*/ 	.byte	0x04, 0x36
        /*006a*/ 	.short	(.L_113 - .L_112)
.L_112:
        /*006c*/ 	.word	0x00000008
.L_113:


//--------------------- .nv.info._ZN3cub18CUB_300001_SM_10006detail8for_each13static_kernelINS2_12policy_hub_t12policy_500_tEmN6thrust24THRUST_300001_SM_1000_NS8cuda_cub20__uninitialized_fill7functorINS7_10device_ptrIiEEiEEEEvT0_T1_ --------------------------
	.section	.nv.info._ZN3cub18CUB_300001_SM_10006detail8for_each13static_kernelINS2_12policy_hub_t12policy_500_tEmN6thrust24THRUST_300001_SM_1000_NS8cuda_cub20__uninitialized_fill7functorINS7_10device_ptrIiEEiEEEEvT0_T1_,"",@"SHT_CUDA_INFO"
	.sectionflags	@""
	.align	4


	//----- nvinfo : EIATTR_CUDA_API_VERSION
	.align		4
        /*0000*/ 	.byte	0x04, 0x37
        /*0002*/ 	.short	(.L_115 - .L_114)
.L_114:
        /*0004*/ 	.word	0x00000082


	//----- nvinfo : EIATTR_KPARAM_INFO
	.align		4
.L_115:
        /*0008*/ 	.byte	0x04, 0x17
        /*000a*/ 	.short	(.L_117 - .L_116)
.L_116:
        /*000c*/ 	.word	0x00000000
        /*0010*/ 	.short	0x0001
        /*0012*/ 	.short	0x0008
        /*0014*/ 	.byte	0x00, 0xf0, 0x41, 0x00


	//----- nvinfo : EIATTR_KPARAM_INFO
	.align		4
.L_117:
        /*0018*/ 	.byte	0x04, 0x17
        /*001a*/ 	.short	(.L_119 - .L_118)
.L_118:
        /*001c*/ 	.word	0x00000000
        /*0020*/ 	.short	0x0000
        /*0022*/ 	.short	0x0000
        /*0024*/ 	.byte	0x00, 0xf0, 0x21, 0x00


	//----- nvinfo : EIATTR_SPARSE_MMA_MASK
	.align		4
.L_119:
        /*0028*/ 	.byte	0x03, 0x50
        /*002a*/ 	.short	0x0000


	//----- nvinfo : EIATTR_MAXREG_COUNT
	.align		4
        /*002c*/ 	.byte	0x03, 0x1b
        /*002e*/ 	.short	0x00ff


	//----- nvinfo : EIATTR_MERCURY_ISA_VERSION
	.align		4
        /*0030*/ 	.byte	0x03, 0x5f
        /*0032*/ 	.short	0x0101


	//----- nvinfo : EIATTR_VRC_CTA_INIT_COUNT
	.align		4
        /*0034*/ 	.byte	0x02, 0x4a
	.zero		1
	.zero		1


	//----- nvinfo : EIATTR_EXIT_INSTR_OFFSETS
	.align		4
        /*0038*/ 	.byte	0x04, 0x1c
        /*003a*/ 	.short	(.L_121 - .L_120)


	//   ....[0]....
.L_120:
        /*003c*/ 	.word	0x00000130


	//   ....[1]....
        /*0040*/ 	.word	0x00000230


	//   ....[2]....
        /*0044*/ 	.word	0x00000260


	//----- nvinfo : EIATTR_MAX_THREADS
	.align		4
.L_121:
        /*0048*/ 	.byte	0x04, 0x05
        /*004a*/ 	.short	(.L_123 - .L_122)
.L_122:
        /*004c*/ 	.word	0x00000100
        /*0050*/ 	.word	0x00000001
        /*0054*/ 	.word	0x00000001


	//----- nvinfo : EIATTR_CBANK_PARAM_SIZE
	.align		4
.L_123:
        /*0058*/ 	.byte	0x03, 0x19
        /*005a*/ 	.short	0x0018


	//----- nvinfo : EIATTR_PARAM_CBANK
	.align		4
        /*005c*/ 	.byte	0x04, 0x0a
        /*005e*/ 	.short	(.L_125 - .L_124)
	.align		4
.L_124:
        /*0060*/ 	.word	index@(.nv.constant0._ZN3cub18CUB_300001_SM_10006detail8for_each13static_kernelINS2_12policy_hub_t12policy_500_tEmN6thrust24THRUST_300001_SM_1000_NS8cuda_cub20__uninitialized_fill7functorINS7_10device_ptrIiEEiEEEEvT0_T1_)
        /*0064*/ 	.short	0x0380
        /*0066*/ 	.short	0x0018


	//----- nvinfo : EIATTR_SW_WAR
	.align		4
.L_125:
        /*0068*/ 	.byte	0x04, 0x36
        /*006a*/ 	.short	(.L_127 - .L_126)
.L_126:
        /*006c*/ 	.word	0x00000008
.L_127:


//--------------------- .nv.info._ZN3cub18CUB_300001_SM_10006detail8for_each13static_kernelINS2_12policy_hub_t12policy_500_tElN6thrust24THRUST_300001_SM_1000_NS8cuda_cub6__fill7functorINS7_6detail15normal_iteratorINS7_10device_ptrIbEEEEiEEEEvT0_T1_ --------------------------
	.section	.nv.info._ZN3cub18CUB_300001_SM_10006detail8for_each13static_kernelINS2_12policy_hub_t12policy_500_tElN6thrust24THRUST_300001_SM_1000_NS8cuda_cub6__fill7functorINS7_6detail15normal_iteratorINS7_10device_ptrIbEEEEiEEEEvT0_T1_,"",@"SHT_CUDA_INFO"
	.sectionflags	@""
	.align	4


	//----- nvinfo : EIATTR_CUDA_API_VERSION
	.align		4
        /*0000*/ 	.byte	0x04, 0x37
        /*0002*/ 	.short	(.L_129 - .L_128)
.L_128:
        /*0004*/ 	.word	0x00000082


	//----- nvinfo : EIATTR_KPARAM_INFO
	.align		4
.L_129:
        /*0008*/ 	.byte	0x04, 0x17
        /*000a*/ 	.short	(.L_131 - .L_130)
.L_130:
        /*000c*/ 	.word	0x00000000
        /*0010*/ 	.short	0x0001
        /*0012*/ 	.short	0x0008
        /*0014*/ 	.byte	0x00, 0xf0, 0x41, 0x00


	//----- nvinfo : EIATTR_KPARAM_INFO
	.align		4
.L_131:
        /*0018*/ 	.byte	0x04, 0x17
        /*001a*/ 	.short	(.L_133 - .L_132)
.L_132:
        /*001c*/ 	.word	0x00000000
        /*0020*/ 	.short	0x0000
        /*0022*/ 	.short	0x0000
        /*0024*/ 	.byte	0x00, 0xf0, 0x21, 0x00


	//----- nvinfo : EIATTR_SPARSE_MMA_MASK
	.align		4
.L_133:
        /*0028*/ 	.byte	0x03, 0x50
        /*002a*/ 	.short	0x0000


	//----- nvinfo : EIATTR_MAXREG_COUNT
	.align		4
        /*002c*/ 	.byte	0x03, 0x1b
        /*002e*/ 	.short	0x00ff


	//----- nvinfo : EIATTR_MERCURY_ISA_VERSION
	.align		4
        /*0030*/ 	.byte	0x03, 0x5f
        /*0032*/ 	.short	0x0101


	//----- nvinfo : EIATTR_VRC_CTA_INIT_COUNT
	.align		4
        /*0034*/ 	.byte	0x02, 0x4a
	.zero		1
	.zero		1


	//----- nvinfo : EIATTR_EXIT_INSTR_OFFSETS
	.align		4
        /*0038*/ 	.byte	0x04, 0x1c
        /*003a*/ 	.short	(.L_135 - .L_134)


	//   ....[0]....
.L_134:
        /*003c*/ 	.word	0x00000130


	//   ....[1]....
        /*0040*/ 	.word	0x00000240


	//   ....[2]....
        /*0044*/ 	.word	0x00000260


	//----- nvinfo : EIATTR_MAX_THREADS
	.align		4
.L_135:
        /*0048*/ 	.byte	0x04, 0x05
        /*004a*/ 	.short	(.L_137 - .L_136)
.L_136:
        /*004c*/ 	.word	0x00000100
        /*0050*/ 	.word	0x00000001
        /*0054*/ 	.word	0x00000001


	//----- nvinfo : EIATTR_CBANK_PARAM_SIZE
	.align		4
.L_137:
        /*0058*/ 	.byte	0x03, 0x19
        /*005a*/ 	.short	0x0018


	//----- nvinfo : EIATTR_PARAM_CBANK
	.align		4
        /*005c*/ 	.byte	0x04, 0x0a
        /*005e*/ 	.short	(.L_139 - .L_138)
	.align		4
.L_138:
        /*0060*/ 	.word	index@(.nv.constant0._ZN3cub18CUB_300001_SM_10006detail8for_each13static_kernelINS2_12policy_hub_t12policy_500_tElN6thrust24THRUST_300001_SM_1000_NS8cuda_cub6__fill7functorINS7_6detail15normal_iteratorINS7_10device_ptrIbEEEEiEEEEvT0_T1_)
        /*0064*/ 	.short	0x0380
        /*0066*/ 	.short	0x0018


	//----- nvinfo : EIATTR_SW_WAR
	.align		4
.L_139:
        /*0068*/ 	.byte	0x04, 0x36
        /*006a*/ 	.short	(.L_141 - .L_140)
.L_140:
        /*006c*/ 	.word	0x00000008
.L_141:


//--------------------- .nv.info._ZN3cub18CUB_300001_SM_10006detail8for_each13static_kernelINS2_12policy_hub_t12policy_500_tEmN6thrust24THRUST_300001_SM_1000_NS8cuda_cub20__uninitialized_fill7functorINS7_10device_ptrIbEEbEEEEvT0_T1_ --------------------------
	.section	.nv.info._ZN3cub18CUB_300001_SM_10006detail8for_each13static_kernelINS2_12policy_hub_t12policy_500_tEmN6thrust24THRUST_300001_SM_1000_NS8cuda_cub20__uninitialized_fill7functorINS7_10device_ptrIbEEbEEEEvT0_T1_,"",@"SHT_CUDA_INFO"
	.sectionflags	@""
	.align	4


	//----- nvinfo : EIATTR_CUDA_API_VERSION
	.align		4
        /*0000*/ 	.byte	0x04, 0x37
        /*0002*/ 	.short	(.L_143 - .L_142)
.L_142:
        /*0004*/ 	.word	0x00000082


	//----- nvinfo : EIATTR_KPARAM_INFO
	.align		4
.L_143:
        /*0008*/ 	.byte	0x04, 0x17
        /*000a*/ 	.short	(.L_145 - .L_144)
.L_144:
        /*000c*/ 	.word	0x00000000
        /*0010*/ 	.short	0x0001
        /*0012*/ 	.short	0x0008
        /*0014*/ 	.byte	0x00, 0xf0, 0x41, 0x00


	//----- nvinfo : EIATTR_KPARAM_INFO
	.align		4
.L_145:
        /*0018*/ 	.byte	0x04, 0x17
        /*001a*/ 	.short	(.L_147 - .L_146)
.L_146:
        /*001c*/ 	.word	0x00000000
        /*0020*/ 	.short	0x0000
        /*0022*/ 	.short	0x0000
        /*0024*/ 	.byte	0x00, 0xf0, 0x21, 0x00


	//----- nvinfo : EIATTR_SPARSE_MMA_MASK
	.align		4
.L_147:
        /*0028*/ 	.byte	0x03, 0x50
        /*002a*/ 	.short	0x0000


	//----- nvinfo : EIATTR_MAXREG_COUNT
	.align		4
        /*002c*/ 	.byte	0x03, 0x1b
        /*002e*/ 	.short	0x00ff


	//----- nvinfo : EIATTR_MERCURY_ISA_VERSION
	.align		4
        /*0030*/ 	.byte	0x03, 0x5f
        /*0032*/ 	.short	0x0101


	//----- nvinfo : EIATTR_VRC_CTA_INIT_COUNT
	.align		4
        /*0034*/ 	.byte	0x02, 0x4a
	.zero		1
	.zero		1


	//----- nvinfo : EIATTR_EXIT_INSTR_OFFSETS
	.align		4
        /*0038*/ 	.byte	0x04, 0x1c
        /*003a*/ 	.short	(.L_149 - .L_148)


	//   ....[0]....
.L_148:
        /*003c*/ 	.word	0x00000120


	//   ....[1]....
        /*0040*/ 	.word	0x000001f0


	//   ....[2]....
        /*0044*/ 	.word	0x00000210


	//----- nvinfo : EIATTR_MAX_THREADS
	.align		4
.L_149:
        /*0048*/ 	.byte	0x04, 0x05
        /*004a*/ 	.short	(.L_151 - .L_150)
.L_150:
        /*004c*/ 	.word	0x00000100
        /*0050*/ 	.word	0x00000001
        /*0054*/ 	.word	0x00000001


	//----- nvinfo : EIATTR_CBANK_PARAM_SIZE
	.align		4
.L_151:
        /*0058*/ 	.byte	0x03, 0x19
        /*005a*/ 	.short	0x0018


	//----- nvinfo : EIATTR_PARAM_CBANK
	.align		4
        /*005c*/ 	.byte	0x04, 0x0a
        /*005e*/ 	.short	(.L_153 - .L_152)
	.align		4
.L_152:
        /*0060*/ 	.word	index@(.nv.constant0._ZN3cub18CUB_300001_SM_10006detail8for_each13static_kernelINS2_12policy_hub_t12policy_500_tEmN6thrust24THRUST_300001_SM_1000_NS8cuda_cub20__uninitialized_fill7functorINS7_10device_ptrIbEEbEEEEvT0_T1_)
        /*0064*/ 	.short	0x0380
        /*0066*/ 	.short	0x0018


	//----- nvinfo : EIATTR_SW_WAR
	.align		4
.L_153:
        /*0068*/ 	.byte	0x04, 0x36
        /*006a*/ 	.short	(.L_155 - .L_154)
.L_154:
        /*006c*/ 	.word	0x00000008
.L_155:


//--------------------- .nv.info._ZN3cub18CUB_300001_SM_10006detail11EmptyKernelIvEEvv --------------------------
	.section	.nv.info._ZN3cub18CUB_300001_SM_10006detail11EmptyKernelIvEEvv,"",@"SHT_CUDA_INFO"
	.sectionflags	@""
	.align	4


	//----- nvinfo : EIATTR_CUDA_API_VERSION
	.align		4
        /*0000*/ 	.byte	0x04, 0x37
        /*0002*/ 	.short	(.L_157 - .L_156)
.L_156:
        /*0004*/ 	.word	0x00000082


	//----- nvinfo : EIATTR_SPARSE_MMA_MASK
	.align		4
.L_157:
        /*0008*/ 	.byte	0x03, 0x50
        /*000a*/ 	.short	0x0000


	//----- nvinfo : EIATTR_MAXREG_COUNT
	.align		4
        /*000c*/ 	.byte	0x03, 0x1b
        /*000e*/ 	.short	0x00ff


	//----- nvinfo : EIATTR_MERCURY_ISA_VERSION
	.align		4
        /*0010*/ 	.byte	0x03, 0x5f
        /*0012*/ 	.short	0x0101


	//----- nvinfo : EIATTR_VRC_CTA_INIT_COUNT
	.align		4
        /*0014*/ 	.byte	0x02, 0x4a
	.zero		1
	.zero		1


	//----- nvinfo : EIATTR_EXIT_INSTR_OFFSETS
	.align		4
        /*0018*/ 	.byte	0x04, 0x1c
        /*001a*/ 	.short	(.L_159 - .L_158)


	//   ....[0]....
.L_158:
        /*001c*/ 	.word	0x00000010


	//----- nvinfo : EIATTR_SW_WAR
	.align		4
.L_159:
        /*0020*/ 	.byte	0x04, 0x36
        /*0022*/ 	.short	(.L_161 - .L_160)
.L_160:
        /*0024*/ 	.word	0x00000008
.L_161:


//--------------------- .nv.info._Z15getmajorsupportPiS_S_S_S_iiiS_i --------------------------
	.section	.nv.info._Z15getmajorsupportPiS_S_S_S_iiiS_i,"",@"SHT_CUDA_INFO"
	.sectionflags	@""
	.align	4


	//----- nvinfo : EIATTR_CUDA_API_VERSION
	.align		4
        /*0000*/ 	.byte	0x04, 0x37
        /*0002*/ 	.short	(.L_163 - .L_162)
.L_162:
        /*0004*/ 	.word	0x00000082


	//----- nvinfo : EIATTR_KPARAM_INFO
	.align		4
.L_163:
        /*0008*/ 	.byte	0x04, 0x17
        /*000a*/ 	.short	(.L_165 - .L_164)
.L_164:
        /*000c*/ 	.word	0x00000000
        /*0010*/ 	.short	0x0009
        /*0012*/ 	.short	0x0040
        /*0014*/ 	.byte	0x00, 0xf0, 0x11, 0x00


	//----- nvinfo : EIATTR_KPARAM_INFO
	.align		4
.L_165:
        /*0018*/ 	.byte	0x04, 0x17
        /*001a*/ 	.short	(.L_167 - .L_166)
.L_166:
        /*001c*/ 	.word	0x00000000
        /*0020*/ 	.short	0x0008
        /*0022*/ 	.short	0x0038
        /*0024*/ 	.byte	0x00, 0xf5, 0x21, 0x00


	//----- nvinfo : EIATTR_KPARAM_INFO
	.align		4
.L_167:
        /*0028*/ 	.byte	0x04, 0x17
        /*002a*/ 	.short	(.L_169 - .L_168)
.L_168:
        /*002c*/ 	.word	0x00000000
        /*0030*/ 	.short	0x0007
        /*0032*/ 	.short	0x0030
        /*0034*/ 	.byte	0x00, 0xf0, 0x11, 0x00


	//----- nvinfo : EIATTR_KPARAM_INFO
	.align		4
.L_169:
        /*0038*/ 	.byte	0x04, 0x17
        /*003a*/ 	.short	(.L_171 - .L_170)
.L_170:
        /*003c*/ 	.word	0x00000000
        /*0040*/ 	.short	0x0006
        /*0042*/ 	.short	0x002c
        /*0044*/ 	.byte	0x00, 0xf0, 0x11, 0x00


	//----- nvinfo : EIATTR_KPARAM_INFO
	.align		4
.L_171:
        /*0048*/ 	.byte	0x04, 0x17
        /*004a*/ 	.short	(.L_173 - .L_172)
.L_172:
        /*004c*/ 	.word	0x00000000
        /*0050*/ 	.short	0x0005
        /*0052*/ 	.short	0x0028
        /*0054*/ 	.byte	0x00, 0xf0, 0x11, 0x00


	//----- nvinfo : EIATTR_KPARAM_INFO
	.align		4
.L_173:
        /*0058*/ 	.byte	0x04, 0x17
        /*005a*/ 	.short	(.L_175 - .L_174)
.L_174:
        /*005c*/ 	.word	0x00000000
        /*0060*/ 	.short	0x0004
        /*0062*/ 	.short	0x0020
        /*0064*/ 	.byte	0x00, 0xf5, 0x21, 0x00


	//----- nvinfo : EIATTR_KPARAM_INFO
	.align		4
.L_175:
        /*0068*/ 	.byte	0x04, 0x17
        /*006a*/ 	.short	(.L_177 - .L_176)
.L_176:
        /*006c*/ 	.word	0x00000000
        /*0070*/ 	.short	0x0003
        /*0072*/ 	.short	0x0018
        /*0074*/ 	.byte	0x00, 0xf5, 0x21, 0x00


	//----- nvinfo : EIATTR_KPARAM_INFO
	.align		4
.L_177:
        /*0078*/ 	.byte	0x04, 0x17
        /*007a*/ 	.short	(.L_179 - .L_178)
.L_178:
        /*007c*/ 	.word	0x00000000
        /*0080*/ 	.short	0x0002
        /*0082*/ 	.short	0x0010
        /*0084*/ 	.byte	0x00, 0xf5, 0x21, 0x00


	//----- nvinfo : EIATTR_KPARAM_INFO
	.align		4
.L_179:
        /*0088*/ 	.byte	0x04, 0x17
        /*008a*/ 	.short	(.L_181 - .L_180)
.L_180:
        /*008c*/ 	.word	0x00000000
        /*0090*/ 	.short	0x0001
        /*0092*/ 	.short	0x0008
        /*0094*/ 	.byte	0x00, 0xf5, 0x21, 0x00


	//----- nvinfo : EIATTR_KPARAM_INFO
	.align		4
.L_181:
        /*0098*/ 	.byte	0x04, 0x17
        /*009a*/ 	.short	(.L_183 - .L_182)
.L_182:
        /*009c*/ 	.word	0x00000000
        /*00a0*/ 	.short	0x0000
        /*00a2*/ 	.short	0x0000
        /*00a4*/ 	.byte	0x00, 0xf5, 0x21, 0x00


	//----- nvinfo : EIATTR_SPARSE_MMA_MASK
	.align		4
.L_183:
        /*00a8*/ 	.byte	0x03, 0x50
        /*00aa*/ 	.short	0x0000


	//----- nvinfo : EIATTR_MAXREG_COUNT
	.align		4
        /*00ac*/ 	.byte	0x03, 0x1b
        /*00ae*/ 	.short	0x00ff


	//----- nvinfo : EIATTR_NUM_BARRIERS
	.align		4
        /*00b0*/ 	.byte	0x02, 0x4c
        /*00b2*/ 	.byte	0x01
	.zero		1


	//----- nvinfo : EIATTR_EXTERNS
	.align		4
        /*00b4*/ 	.byte	0x04, 0x0f
        /*00b6*/ 	.short	(.L_185 - .L_184)


	//   ....[0]....
	.align		4
.L_184:
        /*00b8*/ 	.word	index@(vprintf)


	//----- nvinfo : EIATTR_MERCURY_ISA_VERSION
	.align		4
.L_185:
        /*00bc*/ 	.byte	0x03, 0x5f
        /*00be*/ 	.short	0x0101


	//----- nvinfo : EIATTR_VRC_CTA_INIT_COUNT
	.align		4
        /*00c0*/ 	.byte	0x02, 0x4a
	.zero		1
	.zero		1


	//----- nvinfo : EIATTR_SYSCALL_OFFSETS
	.align		4
        /*00c4*/ 	.byte	0x04, 0x46
        /*00c6*/ 	.short	(.L_187 - .L_186)


	//   ....[0]....
.L_186:
        /*00c8*/ 	.word	0x00000170


	//   ....[1]....
        /*00cc*/ 	.word	0x00000270


	//   ....[2]....
        /*00d0*/ 	.word	0x00000350


	//   ....[3]....
        /*00d4*/ 	.word	0x00000470


	//   ....[4]....
        /*00d8*/ 	.word	0x000005c0


	//   ....[5]....
        /*00dc*/ 	.word	0x000006e0


	//   ....[6]....
        /*00e0*/ 	.word	0x00000af0


	//   ....[7]....
        /*00e4*/ 	.word	0x00000c40


	//----- nvinfo : EIATTR_EXIT_INSTR_OFFSETS
	.align		4
.L_187:
        /*00e8*/ 	.byte	0x04, 0x1c
        /*00ea*/ 	.short	(.L_189 - .L_188)


	//   ....[0]....
.L_188:
        /*00ec*/ 	.word	0x00000e60


	//----- nvinfo : EIATTR_CRS_STACK_SIZE
	.align		4
.L_189:
        /*00f0*/ 	.byte	0x04, 0x1e
        /*00f2*/ 	.short	(.L_191 - .L_190)
.L_190:
        /*00f4*/ 	.word	0x00000000


	//----- nvinfo : EIATTR_CBANK_PARAM_SIZE
	.align		4
.L_191:
        /*00f8*/ 	.byte	0x03, 0x19
        /*00fa*/ 	.short	0x0044


	//----- nvinfo : EIATTR_PARAM_CBANK
	.align		4
        /*00fc*/ 	.byte	0x04, 0x0a
        /*00fe*/ 	.short	(.L_193 - .L_192)
	.align		4
.L_192:
        /*0100*/ 	.word	index@(.nv.constant0._Z15getmajorsupportPiS_S_S_S_iiiS_i)
        /*0104*/ 	.short	0x0380
        /*0106*/ 	.short	0x0044


	//----- nvinfo : EIATTR_SW_WAR
	.align		4
.L_193:
        /*0108*/ 	.byte	0x04, 0x36
        /*010a*/ 	.short	(.L_195 - .L_194)
.L_194:
        /*010c*/ 	.word	0x00000008
.L_195:


//--------------------- .nv.info._Z4findPiiii     --------------------------
	.section	.nv.info._Z4findPiiii,"",@"SHT_CUDA_INFO"
	.sectionflags	@""
	.align	4


	//----- nvinfo : EIATTR_CUDA_API_VERSION
	.align		4
        /*0000*/ 	.byte	0x04, 0x37
        /*0002*/ 	.short	(.L_197 - .L_196)
.L_196:
        /*0004*/ 	.word	0x00000082


	//----- nvinfo : EIATTR_KPARAM_INFO
	.align		4
.L_197:
        /*0008*/ 	.byte	0x04, 0x17
        /*000a*/ 	.short	(.L_199 - .L_198)
.L_198:
        /*000c*/ 	.word	0x00000000
        /*0010*/ 	.short	0x0003
        /*0012*/ 	.short	0x0010
        /*0014*/ 	.byte	0x00, 0xf0, 0x11, 0x00


	//----- nvinfo : EIATTR_KPARAM_INFO
	.align		4
.L_199:
        /*0018*/ 	.byte	0x04, 0x17
        /*001a*/ 	.short	(.L_201 - .L_200)
.L_200:
        /*001c*/ 	.word	0x00000000
        /*0020*/ 	.short	0x0002
        /*0022*/ 	.short	0x000c
        /*0024*/ 	.byte	0x00, 0xf0, 0x11, 0x00


	//----- nvinfo : EIATTR_KPARAM_INFO
	.align		4
.L_201:
        /*0028*/ 	.byte	0x04, 0x17
        /*002a*/ 	.short	(.L_203 - .L_202)
.L_202:
        /*002c*/ 	.word	0x00000000
        /*0030*/ 	.short	0x0001
        /*0032*/ 	.short	0x0008
        /*0034*/ 	.byte	0x00, 0xf0, 0x11, 0x00


	//----- nvinfo : EIATTR_KPARAM_INFO
	.align		4
.L_203:
        /*0038*/ 	.byte	0x04, 0x17
        /*003a*/ 	.short	(.L_205 - .L_204)
.L_204:
        /*003c*/ 	.word	0x00000000
        /*0040*/ 	.short	0x0000
        /*0042*/ 	.short	0x0000
        /*0044*/ 	.byte	0x00, 0xf5, 0x21, 0x00


	//----- nvinfo : EIATTR_SPARSE_MMA_MASK
	.align		4
.L_205:
        /*0048*/ 	.byte	0x03, 0x50
        /*004a*/ 	.short	0x0000


	//----- nvinfo : EIATTR_MAXREG_COUNT
	.align		4
        /*004c*/ 	.byte	0x03, 0x1b
        /*004e*/ 	.short	0x00ff


	//----- nvinfo : EIATTR_MERCURY_ISA_VERSION
	.align		4
        /*0050*/ 	.byte	0x03, 0x5f
        /*0052*/ 	.short	0x0101


	//----- nvinfo : EIATTR_INT_WARP_WIDE_INSTR_OFFSETS
	.align		4
        /*0054*/ 	.byte	0x04, 0x31
        /*0056*/ 	.short	(.L_207 - .L_206)


	//   ....[0]....
.L_206:
        /*0058*/ 	.word	0x00000130


	//   ....[1]....
        /*005c*/ 	.word	0x00000140


	//----- nvinfo : EIATTR_VRC_CTA_INIT_COUNT
	.align		4
.L_207:
        /*0060*/ 	.byte	0x02, 0x4a
	.zero		1
	.zero		1


	//----- nvinfo : EIATTR_EXIT_INSTR_OFFSETS
	.align		4
        /*0064*/ 	.byte	0x04, 0x1c
        /*0066*/ 	.short	(.L_209 - .L_208)


	//   ....[0]....
.L_208:
        /*0068*/ 	.word	0x00000090


	//   ....[1]....
        /*006c*/ 	.word	0x00000100


	//   ....[2]....
        /*0070*/ 	.word	0x00000190


	//----- nvinfo : EIATTR_CBANK_PARAM_SIZE
	.align		4
.L_209:
        /*0074*/ 	.byte	0x03, 0x19
        /*0076*/ 	.short	0x0014


	//----- nvinfo : EIATTR_PARAM_CBANK
	.align		4
        /*0078*/ 	.byte	0x04, 0x0a
        /*007a*/ 	.short	(.L_211 - .L_210)
	.align		4
.L_210:
        /*007c*/ 	.word	index@(.nv.constant0._Z4findPiiii)
        /*0080*/ 	.short	0x0380
        /*0082*/ 	.short	0x0014


	//----- nvinfo : EIATTR_SW_WAR
	.align		4
.L_211:
        /*0084*/ 	.byte	0x04, 0x36
        /*0086*/ 	.short	(.L_213 - .L_212)
.L_212:
        /*0088*/ 	.word	0x00000008
.L_213:


//--------------------- .nv.info._Z12reset_bitmapPiii --------------------------
	.section	.nv.info._Z12reset_bitmapPiii,"",@"SHT_CUDA_INFO"
	.sectionflags	@""
	.align	4


	//----- nvinfo : EIATTR_CUDA_API_VERSION
	.align		4
        /*0000*/ 	.byte	0x04, 0x37
        /*0002*/ 	.short	(.L_215 - .L_214)
.L_214:
        /*0004*/ 	.word	0x00000082


	//----- nvinfo : EIATTR_KPARAM_INFO
	.align		4
.L_215:
        /*0008*/ 	.byte	0x04, 0x17
        /*000a*/ 	.short	(.L_217 - .L_216)
.L_216:
        /*000c*/ 	.word	0x00000000
        /*0010*/ 	.short	0x0002
        /*0012*/ 	.short	0x000c
        /*0014*/ 	.byte	0x00, 0xf0, 0x11, 0x00


	//----- nvinfo : EIATTR_KPARAM_INFO
	.align		4
.L_217:
        /*0018*/ 	.byte	0x04, 0x17
        /*001a*/ 	.short	(.L_219 - .L_218)
.L_218:
        /*001c*/ 	.word	0x00000000
        /*0020*/ 	.short	0x0001
        /*0022*/ 	.short	0x0008
        /*0024*/ 	.byte	0x00, 0xf0, 0x11, 0x00


	//----- nvinfo : EIATTR_KPARAM_INFO
	.align		4
.L_219:
        /*0028*/ 	.byte	0x04, 0x17
        /*002a*/ 	.short	(.L_221 - .L_220)
.L_220:
        /*002c*/ 	.word	0x00000000
        /*0030*/ 	.short	0x0000
        /*0032*/ 	.short	0x0000
        /*0034*/ 	.byte	0x00, 0xf5, 0x21, 0x00


	//----- nvinfo : EIATTR_SPARSE_MMA_MASK
	.align		4
.L_221:
        /*0038*/ 	.byte	0x03, 0x50
        /*003a*/ 	.short	0x0000


	//----- nvinfo : EIATTR_MAXREG_COUNT
	.align		4
        /*003c*/ 	.byte	0x03, 0x1b
        /*003e*/ 	.short	0x00ff


	//----- nvinfo : EIATTR_MERCURY_ISA_VERSION
	.align		4
        /*0040*/ 	.byte	0x03, 0x5f
        /*0042*/ 	.short	0x0101


	//----- nvinfo : EIATTR_VRC_CTA_INIT_COUNT
	.align		4
        /*0044*/ 	.byte	0x02, 0x4a
	.zero		1
	.zero		1


	//----- nvinfo : EIATTR_EXIT_INSTR_OFFSETS
	.align		4
        /*0048*/ 	.byte	0x04, 0x1c
        /*004a*/ 	.short	(.L_223 - .L_222)


	//   ....[0]....
.L_222:
        /*004c*/ 	.word	0x000000a0


	//   ....[1]....
        /*0050*/ 	.word	0x000000f0


	//----- nvinfo : EIATTR_CBANK_PARAM_SIZE
	.align		4
.L_223:
        /*0054*/ 	.byte	0x03, 0x19
        /*0056*/ 	.short	0x0010


	//----- nvinfo : EIATTR_PARAM_CBANK
	.align		4
        /*0058*/ 	.byte	0x04, 0x0a
        /*005a*/ 	.short	(.L_225 - .L_224)
	.align		4
.L_224:
        /*005c*/ 	.word	index@(.nv.constant0._Z12reset_bitmapPiii)
        /*0060*/ 	.short	0x0380
        /*0062*/ 	.short	0x0010


	//----- nvinfo : EIATTR_SW_WAR
	.align		4
.L_225:
        /*0064*/ 	.byte	0x04, 0x36
        /*0066*/ 	.short	(.L_227 - .L_226)
.L_226:
        /*0068*/ 	.word	0x00000008
.L_227:


//--------------------- .nv.callgraph             --------------------------
	.section	.nv.callgraph,"",@"SHT_CUDA_CALLGRAPH"
	.align	4
	.sectionentsize	8
	.align		4
        /*0000*/ 	.word	0x00000000
	.align		4
        /*0004*/ 	.word	0xffffffff
	.align		4
        /*0008*/ 	.word	index@(_Z15getmajorsupportPiS_S_S_S_iiiS_i)
	.align		4
        /*000c*/ 	.word	index@(vprintf)
	.align		4
        /*0010*/ 	.word	0x00000000
	.align		4
        /*0014*/ 	.word	0xfffffffe
	.align		4
        /*0018*/ 	.word	0x00000000
	.align		4
        /*001c*/ 	.word	0xfffffffd
	.align		4
        /*0020*/ 	.word	0x00000000
	.align		4
        /*0024*/ 	.word	0xfffffffc


//--------------------- .nv.constant4             --------------------------
	.section	.nv.constant4,"a",@progbits
	.align	8
	.align		8
.nv.constant4:
        /*0000*/ 	.dword	L
	.align		8
        /*0008*/ 	.dword	_ZN34_INTERNAL_257d1ade_4_k_cu_457cdf3a4cuda3std3__45__cpo5beginE
	.align		8
        /*0010*/ 	.dword	_ZN34_INTERNAL_257d1ade_4_k_cu_457cdf3a4cuda3std3__45__cpo3endE
	.align		8
        /*0018*/ 	.dword	_ZN34_INTERNAL_257d1ade_4_k_cu_457cdf3a4cuda3std3__45__cpo6cbeginE
	.align		8
        /*0020*/ 	.dword	_ZN34_INTERNAL_257d1ade_4_k_cu_457cdf3a4cuda3std3__45__cpo4cendE
	.align		8
        /*0028*/ 	.dword	_ZN34_INTERNAL_257d1ade_4_k_cu_457cdf3a4cuda3std3__45__cpo6rbeginE
	.align		8
        /*0030*/ 	.dword	_ZN34_INTERNAL_257d1ade_4_k_cu_457cdf3a4cuda3std3__45__cpo4rendE
	.align		8
        /*0038*/ 	.dword	_ZN34_INTERNAL_257d1ade_4_k_cu_457cdf3a4cuda3std3__45__cpo7crbeginE
	.align		8
        /*0040*/ 	.dword	_ZN34_INTERNAL_257d1ade_4_k_cu_457cdf3a4cuda3std3__45__cpo5crendE
	.align		8
        /*0048*/ 	.dword	_ZN34_INTERNAL_257d1ade_4_k_cu_457cdf3a4cuda3std3__436_GLOBAL__N__257d1ade_4_k_cu_457cdf3a6ignoreE
	.align		8
        /*0050*/ 	.dword	_ZN34_INTERNAL_257d1ade_4_k_cu_457cdf3a4cuda3std3__419piecewise_constructE
	.align		8
        /*0058*/ 	.dword	_ZN34_INTERNAL_257d1ade_4_k_cu_457cdf3a4cuda3std3__48in_placeE
	.align		8
        /*0060*/ 	.dword	_ZN34_INTERNAL_257d1ade_4_k_cu_457cdf3a4cuda3std3__420unreachable_sentinelE
	.align		8
        /*0068*/ 	.dword	_ZN34_INTERNAL_257d1ade_4_k_cu_457cdf3a4cuda3std3__47nulloptE
	.align		8
        /*0070*/ 	.dword	_ZN34_INTERNAL_257d1ade_4_k_cu_457cdf3a4cuda3std3__48unexpectE
	.align		8
        /*0078*/ 	.dword	_ZN34_INTERNAL_257d1ade_4_k_cu_457cdf3a4cuda3std6ranges3__45__cpo4swapE
	.align		8
        /*0080*/ 	.dword	_ZN34_INTERNAL_257d1ade_4_k_cu_457cdf3a4cuda3std6ranges3__45__cpo9iter_moveE
	.align		8
        /*0088*/ 	.dword	_ZN34_INTERNAL_257d1ade_4_k_cu_457cdf3a4cuda3std6ranges3__45__cpo5beginE
	.align		8
        /*0090*/ 	.dword	_ZN34_INTERNAL_257d1ade_4_k_cu_457cdf3a4cuda3std6ranges3__45__cpo3endE
	.align		8
        /*0098*/ 	.dword	_ZN34_INTERNAL_257d1ade_4_k_cu_457cdf3a4cuda3std6ranges3__45__cpo6cbeginE
	.align		8
        /*00a0*/ 	.dword	_ZN34_INTERNAL_257d1ade_4_k_cu_457cdf3a4cuda3std6ranges3__45__cpo4cendE
	.align		8
        /*00a8*/ 	.dword	_ZN34_INTERNAL_257d1ade_4_k_cu_457cdf3a4cuda3std6ranges3__45__cpo7advanceE
	.align		8
        /*00b0*/ 	.dword	_ZN34_INTERNAL_257d1ade_4_k_cu_457cdf3a4cuda3std6ranges3__45__cpo9iter_swapE
	.align		8
        /*00b8*/ 	.dword	_ZN34_INTERNAL_257d1ade_4_k_cu_457cdf3a4cuda3std6ranges3__45__cpo4nextE
	.align		8
        /*00c0*/ 	.dword	_ZN34_INTERNAL_257d1ade_4_k_cu_457cdf3a4cuda3std6ranges3__45__cpo4prevE
	.align		8
        /*00c8*/ 	.dword	_ZN34_INTERNAL_257d1ade_4_k_cu_457cdf3a4cuda3std6ranges3__45__cpo4dataE
	.align		8
        /*00d0*/ 	.dword	_ZN34_INTERNAL_257d1ade_4_k_cu_457cdf3a4cuda3std6ranges3__45__cpo5cdataE
	.align		8
        /*00d8*/ 	.dword	_ZN34_INTERNAL_257d1ade_4_k_cu_457cdf3a4cuda3std6ranges3__45__cpo4sizeE
	.align		8
        /*00e0*/ 	.dword	_ZN34_INTERNAL_257d1ade_4_k_cu_457cdf3a4cuda3std6ranges3__45__cpo5ssizeE
	.align		8
        /*00e8*/ 	.dword	_ZN34_INTERNAL_257d1ade_4_k_cu_457cdf3a4cuda3std6ranges3__45__cpo8distanceE
	.align		8
        /*00f0*/ 	.dword	_ZN34_INTERNAL_257d1ade_4_k_cu_457cdf3a6thrust24THRUST_300001_SM_1000_NS8cuda_cub3parE
	.align		8
        /*00f8*/ 	.dword	_ZN34_INTERNAL_257d1ade_4_k_cu_457cdf3a6thrust24THRUST_300001_SM_1000_NS8cuda_cub10par_nosyncE
	.align		8
        /*0100*/ 	.dword	_ZN34_INTERNAL_257d1ade_4_k_cu_457cdf3a6thrust24THRUST_300001_SM_1000_NS6system6detail10sequential3seqE
	.align		8
        /*0108*/ 	.dword	_ZN34_INTERNAL_257d1ade_4_k_cu_457cdf3a6thrust24THRUST_300001_SM_1000_NS12placeholders2_1E
	.align		8
        /*0110*/ 	.dword	_ZN34_INTERNAL_257d1ade_4_k_cu_457cdf3a6thrust24THRUST_300001_SM_1000_NS12placeholders2_2E
	.align		8
        /*0118*/ 	.dword	_ZN34_INTERNAL_257d1ade_4_k_cu_457cdf3a6thrust24THRUST_300001_SM_1000_NS12placeholders2_3E
	.align		8
        /*0120*/ 	.dword	_ZN34_INTERNAL_257d1ade_4_k_cu_457cdf3a6thrust24THRUST_300001_SM_1000_NS12placeholders2_4E
	.align		8
        /*0128*/ 	.dword	_ZN34_INTERNAL_257d1ade_4_k_cu_457cdf3a6thrust24THRUST_300001_SM_1000_NS12placeholders2_5E
	.align		8
        /*0130*/ 	.dword	_ZN34_INTERNAL_257d1ade_4_k_cu_457cdf3a6thrust24THRUST_300001_SM_1000_NS12placeholders2_6E
	.align		8
        /*0138*/ 	.dword	_ZN34_INTERNAL_257d1ade_4_k_cu_457cdf3a6thrust24THRUST_300001_SM_1000_NS12placeholders2_7E
	.align		8
        /*0140*/ 	.dword	_ZN34_INTERNAL_257d1ade_4_k_cu_457cdf3a6thrust24THRUST_300001_SM_1000_NS12placeholders2_8E
	.align		8
        /*0148*/ 	.dword	_ZN34_INTERNAL_257d1ade_4_k_cu_457cdf3a6thrust24THRUST_300001_SM_1000_NS12placeholders2_9E
	.align		8
        /*0150*/ 	.dword	_ZN34_INTERNAL_257d1ade_4_k_cu_457cdf3a6thrust24THRUST_300001_SM_1000_NS12placeholders3_10E
	.align		8
        /*0158*/ 	.dword	_ZN34_INTERNAL_257d1ade_4_k_cu_457cdf3a6thrust24THRUST_300001_SM_1000_NS3seqE
	.align		8
        /*0160*/ 	.dword	$str
	.align		8
        /*0168*/ 	.dword	$str$1
	.align		8
        /*0170*/ 	.dword	$str$2
	.align		8
        /*0178*/ 	.dword	$str$3
	.align		8
        /*0180*/ 	.dword	$str$4
	.align		8
        /*0188*/ 	.dword	$str$5
	.align		8
        /*0190*/ 	.dword	$str$6
	.align		8
        /*0198*/ 	.dword	$str$7
	.align		8
        /*01a0*/ 	.dword	vprintf


//--------------------- .text._ZN3cub18CUB_300001_SM_10006detail8for_each13static_kernelINS2_12policy_hub_t12policy_500_tElN6thrust24THRUST_300001_SM_1000_NS8cuda_cub6__fill7functorINS7_6detail15normal_iteratorINS7_10device_ptrIiEEEEiEEEEvT0_T1_ --------------------------
	.section	.text._ZN3cub18CUB_300001_SM_10006detail8for_each13static_kernelINS2_12policy_hub_t12policy_500_tElN6thrust24THRUST_300001_SM_1000_NS8cuda_cub6__fill7functorINS7_6detail15normal_iteratorINS7_10device_ptrIiEEEEiEEEEvT0_T1_,"ax",@progbits
	.align	128
        .global         _ZN3cub18CUB_300001_SM_10006detail8for_each13static_kernelINS2_12policy_hub_t12policy_500_tElN6thrust24THRUST_300001_SM_1000_NS8cuda_cub6__fill7functorINS7_6detail15normal_iteratorINS7_10device_ptrIiEEEEiEEEEvT0_T1_
        .type           _ZN3cub18CUB_300001_SM_10006detail8for_each13static_kernelINS2_12policy_hub_t12policy_500_tElN6thrust24THRUST_300001_SM_1000_NS8cuda_cub6__fill7functorINS7_6detail15normal_iteratorINS7_10device_ptrIiEEEEiEEEEvT0_T1_,@function
        .size           _ZN3cub18CUB_300001_SM_10006detail8for_each13static_kernelINS2_12policy_hub_t12policy_500_tElN6thrust24THRUST_300001_SM_1000_NS8cuda_cub6__fill7functorINS7_6detail15normal_iteratorINS7_10device_ptrIiEEEEiEEEEvT0_T1_,(.L_x_36 - _ZN3cub18CUB_300001_SM_10006detail8for_each13static_kernelINS2_12policy_hub_t12policy_500_tElN6thrust24THRUST_300001_SM_1000_NS8cuda_cub6__fill7functorINS7_6detail15normal_iteratorINS7_10device_ptrIiEEEEiEEEEvT0_T1_)
        .other          _ZN3cub18CUB_300001_SM_10006detail8for_each13static_kernelINS2_12policy_hub_t12policy_500_tElN6thrust24THRUST_300001_SM_1000_NS8cuda_cub6__fill7functorINS7_6detail15normal_iteratorINS7_10device_ptrIiEEEEiEEEEvT0_T1_,@"STO_CUDA_ENTRY STV_DEFAULT"
_ZN3cub18CUB_300001_SM_10006detail8for_each13static_kernelINS2_12policy_hub_t12policy_500_tElN6thrust24THRUST_300001_SM_1000_NS8cuda_cub6__fill7functorINS7_6detail15normal_iteratorINS7_10device_ptrIiEEEEiEEEEvT0_T1_:
.text._ZN3cub18CUB_300001_SM_10006detail8for_each13static_kernelINS2_12policy_hub_t12policy_500_tElN6thrust24THRUST_300001_SM_1000_NS8cuda_cub6__fill7functorINS7_6detail15normal_iteratorINS7_10device_ptrIiEEEEiEEEEvT0_T1_:
[----:B------:R-:W-:Y:S08]  /*0000*/  LDC R1, c[0x0][0x37c] ;  /* 0x0000df00ff017b82 */ /* 0x000ff00000000800 */
[----:B------:R-:W0:Y:S01]  /*0010*/  S2UR UR4, SR_CTAID.X ;  /* 0x00000000000479c3 */ /* 0x000e220000002500 */
[----:B------:R-:W1:Y:S01]  /*0020*/  LDCU.64 UR6, c[0x0][0x380] ;  /* 0x00007000ff0677ac */ /* 0x000e620008000a00 */
[----:B------:R-:W2:Y:S01]  /*0030*/  LDCU.64 UR8, c[0x0][0x358] ;  /* 0x00006b00ff0877ac */ /* 0x000ea20008000a00 */
[----:B0-----:R-:W-:-:S04]  /*0040*/  UIMAD.WIDE.U32 UR4, UR4, 0x200, URZ ;  /* 0x00000200040478a5 */ /* 0x001fc8000f8e00ff */
[----:B-1----:R-:W-:-:S04]  /*0050*/  UIADD3 UR6, UP0, UPT, -UR4, UR6, URZ ;  /* 0x0000000604067290 */ /* 0x002fc8000ff1e1ff */
[----:B------:R-:W-:Y:S02]  /*0060*/  UIADD3.X UR7, UPT, UPT, ~UR5, UR7, URZ, UP0, !UPT ;  /* 0x0000000705077290 */ /* 0x000fe400087fe5ff */
[----:B------:R-:W-:-:S04]  /*0070*/  UISETP.GE.U32.AND UP0, UPT, UR6, 0x200, UPT ;  /* 0x000002000600788c */ /* 0x000fc8000bf06070 */
[----:B------:R-:W-:-:S09]  /*0080*/  UISETP.GE.AND.EX UP0, UPT, UR7, URZ, UPT, UP0 ;  /* 0x000000ff0700728c */ /* 0x000fd2000bf06300 */
[----:B--2---:R-:W-:Y:S05]  /*0090*/  BRA.U !UP0, `(.L_x_0) ;  /* 0x0000000108287547 */ /* 0x004fea000b800000 */
[----:B------:R-:W0:Y:S01]  /*00a0*/  S2R R0, SR_TID.X ;  /* 0x0000000000007919 */ /* 0x000e220000002100 */
[----:B------:R-:W1:Y:S01]  /*00b0*/  LDCU.64 UR6, c[0x0][0x388] ;  /* 0x00007100ff0677ac */ /* 0x000e620008000a00 */
[----:B------:R-:W2:Y:S01]  /*00c0*/  LDC R5, c[0x0][0x390] ;  /* 0x0000e400ff057b82 */ /* 0x000ea20000000800 */
[----:B0-----:R-:W-:-:S05]  /*00d0*/  IADD3 R0, P0, PT, R0, UR4, RZ ;  /* 0x0000000400007c10 */ /* 0x001fca000ff1e0ff */
[----:B------:R-:W-:Y:S01]  /*00e0*/  IMAD.X R3, RZ, RZ, UR5, P0 ;  /* 0x00000005ff037e24 */ /* 0x000fe200080e06ff */
[----:B-1----:R-:W-:-:S04]  /*00f0*/  LEA R2, P0, R0, UR6, 0x2 ;  /* 0x0000000600027c11 */ /* 0x002fc8000f8010ff */
[----:B------:R-:W-:-:S05]  /*0100*/  LEA.HI.X R3, R0, UR7, R3, 0x2, P0 ;  /* 0x0000000700037c11 */ /* 0x000fca00080f1403 */
[----:B--2---:R-:W-:Y:S04]  /*0110*/  STG.E desc[UR8][R2.64], R5 ;  /* 0x0000000502007986 */ /* 0x004fe8000c101908 */
[----:B------:R-:W-:Y:S01]  /*0120*/  STG.E desc[UR8][R2.64+0x400], R5 ;  /* 0x0004000502007986 */ /* 0x000fe2000c101908 */
[----:B------:R-:W-:Y:S05]  /*0130*/  EXIT ;  /* 0x000000000000794d */ /* 0x000fea0003800000 */
.L_x_0:
[----:B------:R-:W0:Y:S01]  /*0140*/  S2R R0, SR_TID.X ;  /* 0x0000000000007919 */ /* 0x000e220000002100 */
[----:B------:R-:W-:Y:S01]  /*0150*/  USHF.R.S32.HI UR7, URZ, 0x1f, UR6 ;  /* 0x0000001fff077899 */ /* 0x000fe20008011406 */
[----:B------:R-:W1:Y:S05]  /*0160*/  LDCU.64 UR10, c[0x0][0x388] ;  /* 0x00007100ff0a77ac */ /* 0x000e6a0008000a00 */
[----:B------:R-:W-:Y:S02]  /*0170*/  IMAD.U32 R2, RZ, RZ, UR7 ;  /* 0x00000007ff027e24 */ /* 0x000fe4000f8e00ff */
[----:B------:R-:W-:Y:S01]  /*0180*/  IMAD.U32 R4, RZ, RZ, UR7 ;  /* 0x00000007ff047e24 */ /* 0x000fe2000f8e00ff */
[----:B0-----:R-:W-:-:S04]  /*0190*/  ISETP.LT.U32.AND P0, PT, R0, UR6, PT ;  /* 0x0000000600007c0c */ /* 0x001fc8000bf01070 */
[----:B------:R-:W-:Y:S01]  /*01a0*/  ISETP.GT.AND.EX P0, PT, R2, RZ, PT, P0 ;  /* 0x000000ff0200720c */ /* 0x000fe20003f04300 */
[C---:B------:R-:W-:Y:S01]  /*01b0*/  VIADD R2, R0.reuse, 0x100 ;  /* 0x0000010000027836 */ /* 0x040fe20000000000 */
[----:B------:R-:W-:-:S04]  /*01c0*/  IADD3 R0, P2, PT, R0, UR4, RZ ;  /* 0x0000000400007c10 */ /* 0x000fc8000ff5e0ff */
[----:B------:R-:W-:Y:S01]  /*01d0*/  ISETP.LT.U32.AND P1, PT, R2, UR6, PT ;  /* 0x0000000602007c0c */ /* 0x000fe2000bf21070 */
[----:B------:R-:W-:Y:S01]  /*01e0*/  IMAD.X R3, RZ, RZ, UR5, P2 ;  /* 0x00000005ff037e24 */ /* 0x000fe200090e06ff */
[----:B-1----:R-:W-:Y:S02]  /*01f0*/  LEA R2, P2, R0, UR10, 0x2 ;  /* 0x0000000a00027c11 */ /* 0x002fe4000f8410ff */
[----:B------:R-:W-:Y:S02]  /*0200*/  ISETP.GT.AND.EX P1, PT, R4, RZ, PT, P1 ;  /* 0x000000ff0400720c */ /* 0x000fe40003f24310 */
[----:B------:R-:W-:Y:S01]  /*0210*/  LEA.HI.X R3, R0, UR11, R3, 0x2, P2 ;  /* 0x0000000b00037c11 */ /* 0x000fe200090f1403 */
[----:B------:R-:W0:Y:S04]  /*0220*/  @P0 LDC R5, c[0x0][0x390] ;  /* 0x0000e400ff050b82 */ /* 0x000e280000000800 */
[----:B0-----:R0:W-:Y:S06]  /*0230*/  @P0 STG.E desc[UR8][R2.64], R5 ;  /* 0x0000000502000986 */ /* 0x0011ec000c101908 */
[----:B------:R-:W-:Y:S05]  /*0240*/  @!P1 EXIT ;  /* 0x000000000000994d */ /* 0x000fea0003800000 */
[----:B0-----:R-:W0:Y:S02]  /*0250*/  LDC R5, c[0x0][0x390] ;  /* 0x0000e400ff057b82 */ /* 0x001e240000000800 */
[----:B0-----:R-:W-:Y:S01]  /*0260*/  STG.E desc[UR8][R2.64+0x400], R5 ;  /* 0x0004000502007986 */ /* 0x001fe2000c101908 */
[----:B------:R-:W-:Y:S05]  /*0270*/  EXIT ;  /* 0x000000000000794d */ /* 0x000fea0003800000 */
.L_x_1:
[----:B------:R-:W-:-:S00]  /*0280*/  BRA `(.L_x_1) ;  /* 0xfffffffc00fc7947 */ /* 0x000fc0000383ffff */
[----:B------:R-:W-:-:S00]  /*0290*/  NOP ;  /* 0x0000000000007918 */ /* 0x000fc00000000000 */
        /* <DEDUP_REMOVED lines=14> */
.L_x_36:


//--------------------- .text._ZN3cub18CUB_300001_SM_10006detail8for_each13static_kernelINS2_12policy_hub_t12policy_500_tEmN6thrust24THRUST_300001_SM_1000_NS8cuda_cub20__uninitialized_fill7functorINS7_10device_ptrIiEEiEEEEvT0_T1_ --------------------------
	.section	.text._ZN3cub18CUB_300001_SM_10006detail8for_each13static_kernelINS2_12policy_hub_t12policy_500_tEmN6thrust24THRUST_300001_SM_1000_NS8cuda_cub20__uninitialized_fill7functorINS7_10device_ptrIiEEiEEEEvT0_T1_,"ax",@progbits
	.align	128
        .global         _ZN3cub18CUB_300001_SM_10006detail8for_each13static_kernelINS2_12policy_hub_t12policy_500_tEmN6thrust24THRUST_300001_SM_1000_NS8cuda_cub20__uninitialized_fill7functorINS7_10device_ptrIiEEiEEEEvT0_T1_
        .type           _ZN3cub18CUB_300001_SM_10006detail8for_each13static_kernelINS2_12policy_hub_t12policy_500_tEmN6thrust24THRUST_300001_SM_1000_NS8cuda_cub20__uninitialized_fill7functorINS7_10device_ptrIiEEiEEEEvT0_T1_,@function
        .size           _ZN3cub18CUB_300001_SM_10006detail8for_each13static_kernelINS2_12policy_hub_t12policy_500_tEmN6thrust24THRUST_300001_SM_1000_NS8cuda_cub20__uninitialized_fill7functorINS7_10device_ptrIiEEiEEEEvT0_T1_,(.L_x_37 - _ZN3cub18CUB_300001_SM_10006detail8for_each13static_kernelINS2_12policy_hub_t12policy_500_tEmN6thrust24THRUST_300001_SM_1000_NS8cuda_cub20__uninitialized_fill7functorINS7_10device_ptrIiEEiEEEEvT0_T1_)
        .other          _ZN3cub18CUB_300001_SM_10006detail8for_each13static_kernelINS2_12policy_hub_t12policy_500_tEmN6thrust24THRUST_300001_SM_1000_NS8cuda_cub20__uninitialized_fill7functorINS7_10device_ptrIiEEiEEEEvT0_T1_,@"STO_CUDA_ENTRY STV_DEFAULT"
_ZN3cub18CUB_300001_SM_10006detail8for_each13static_kernelINS2_12policy_hub_t12policy_500_tEmN6thrust24THRUST_300001_SM_1000_NS8cuda_cub20__uninitialized_fill7functorINS7_10device_ptrIiEEiEEEEvT0_T1_:
.text._ZN3cub18CUB_300001_SM_10006detail8for_each13static_kernelINS2_12policy_hub_t12policy_500_tEmN6thrust24THRUST_300001_SM_1000_NS8cuda_cub20__uninitialized_fill7functorINS7_10device_ptrIiEEiEEEEvT0_T1_:
        /* <DEDUP_REMOVED lines=8> */
[----:B------:R-:W-:-:S09]  /*0080*/  UISETP.GE.U32.AND.EX UP0, UPT, UR7, URZ, UPT, UP0 ;  /* 0x000000ff0700728c */ /* 0x000fd2000bf06100 */
        /* <DEDUP_REMOVED lines=11> */
.L_x_2:
[----:B------:R-:W0:Y:S01]  /*0140*/  S2R R0, SR_TID.X ;  /* 0x0000000000007919 */ /* 0x000e220000002100 */
[----:B------:R-:W-:Y:S01]  /*0150*/  IMAD.U32 R2, RZ, RZ, UR7 ;  /* 0x00000007ff027e24 */ /* 0x000fe2000f8e00ff */
[----:B------:R-:W1:Y:S01]  /*0160*/  LDCU.64 UR10, c[0x0][0x388] ;  /* 0x00007100ff0a77ac */ /* 0x000e620008000a00 */
[----:B------:R-:W-:Y:S01]  /*0170*/  IMAD.U32 R4, RZ, RZ, UR7 ;  /* 0x00000007ff047e24 */ /* 0x000fe2000f8e00ff */
[----:B0-----:R-:W-:-:S04]  /*0180*/  ISETP.LT.U32.AND P0, PT, R0, UR6, PT ;  /* 0x0000000600007c0c */ /* 0x001fc8000bf01070 */
[----:B------:R-:W-:Y:S01]  /*0190*/  ISETP.GT.U32.AND.EX P0, PT, R2, RZ, PT, P0 ;  /* 0x000000ff0200720c */ /* 0x000fe20003f04100 */
[C---:B------:R-:W-:Y:S01]  /*01a0*/  VIADD R2, R0.reuse, 0x100 ;  /* 0x0000010000027836 */ /* 0x040fe20000000000 */
[----:B------:R-:W-:-:S04]  /*01b0*/  IADD3 R0, P2, PT, R0, UR4, RZ ;  /* 0x0000000400007c10 */ /* 0x000fc8000ff5e0ff */
[----:B------:R-:W-:Y:S01]  /*01c0*/  ISETP.LT.U32.AND P1, PT, R2, UR6, PT ;  /* 0x0000000602007c0c */ /* 0x000fe2000bf21070 */
[----:B------:R-:W-:Y:S01]  /*01d0*/  IMAD.X R3, RZ, RZ, UR5, P2 ;  /* 0x00000005ff037e24 */ /* 0x000fe200090e06ff */
[----:B-1----:R-:W-:Y:S02]  /*01e0*/  LEA R2, P2, R0, UR10, 0x2 ;  /* 0x0000000a00027c11 */ /* 0x002fe4000f8410ff */
[----:B------:R-:W-:Y:S02]  /*01f0*/  ISETP.GT.U32.AND.EX P1, PT, R4, RZ, PT, P1 ;  /* 0x000000ff0400720c */ /* 0x000fe40003f24110 */
[----:B------:R-:W-:Y:S01]  /*0200*/  LEA.HI.X R3, R0, UR11, R3, 0x2, P2 ;  /* 0x0000000b00037c11 */ /* 0x000fe200090f1403 */
[----:B------:R-:W0:Y:S04]  /*0210*/  @P0 LDC R5, c[0x0][0x390] ;  /* 0x0000e400ff050b82 */ /* 0x000e280000000800 */
[----:B0-----:R0:W-:Y:S06]  /*0220*/  @P0 STG.E desc[UR8][R2.64], R5 ;  /* 0x0000000502000986 */ /* 0x0011ec000c101908 */
[----:B------:R-:W-:Y:S05]  /*0230*/  @!P1 EXIT ;  /* 0x000000000000994d */ /* 0x000fea0003800000 */
[----:B0-----:R-:W0:Y:S02]  /*0240*/  LDC R5, c[0x0][0x390] ;  /* 0x0000e400ff057b82 */ /* 0x001e240000000800 */
[----:B0-----:R-:W-:Y:S01]  /*0250*/  STG.E desc[UR8][R2.64+0x400], R5 ;  /* 0x0004000502007986 */ /* 0x001fe2000c101908 */
[----:B------:R-:W-:Y:S05]  /*0260*/  EXIT ;  /* 0x000000000000794d */ /* 0x000fea0003800000 */
.L_x_3:
        /* <DEDUP_REMOVED lines=9> */
.L_x_37:


//--------------------- .text._ZN3cub18CUB_300001_SM_10006detail8for_each13static_kernelINS2_12policy_hub_t12policy_500_tElN6thrust24THRUST_300001_SM_1000_NS8cuda_cub6__fill7functorINS7_6detail15normal_iteratorINS7_10device_ptrIbEEEEiEEEEvT0_T1_ --------------------------
	.section	.text._ZN3cub18CUB_300001_SM_10006detail8for_each13static_kernelINS2_12policy_hub_t12policy_500_tElN6thrust24THRUST_300001_SM_1000_NS8cuda_cub6__fill7functorINS7_6detail15normal_iteratorINS7_10device_ptrIbEEEEiEEEEvT0_T1_,"ax",@progbits
	.align	128
        .global         _ZN3cub18CUB_300001_SM_10006detail8for_each13static_kernelINS2_12policy_hub_t12policy_500_tElN6thrust24THRUST_300001_SM_1000_NS8cuda_cub6__fill7functorINS7_6detail15normal_iteratorINS7_10device_ptrIbEEEEiEEEEvT0_T1_
        .type           _ZN3cub18CUB_300001_SM_10006detail8for_each13static_kernelINS2_12policy_hub_t12policy_500_tElN6thrust24THRUST_300001_SM_1000_NS8cuda_cub6__fill7functorINS7_6detail15normal_iteratorINS7_10device_ptrIbEEEEiEEEEvT0_T1_,@function
        .size           _ZN3cub18CUB_300001_SM_10006detail8for_each13static_kernelINS2_12policy_hub_t12policy_500_tElN6thrust24THRUST_300001_SM_1000_NS8cuda_cub6__fill7functorINS7_6detail15normal_iteratorINS7_10device_ptrIbEEEEiEEEEvT0_T1_,(.L_x_38 - _ZN3cub18CUB_300001_SM_10006detail8for_each13static_kernelINS2_12policy_hub_t12policy_500_tElN6thrust24THRUST_300001_SM_1000_NS8cuda_cub6__fill7functorINS7_6detail15normal_iteratorINS7_10device_ptrIbEEEEiEEEEvT0_T1_)
        .other          _ZN3cub18CUB_300001_SM_10006detail8for_each13static_kernelINS2_12policy_hub_t12policy_500_tElN6thrust24THRUST_300001_SM_1000_NS8cuda_cub6__fill7functorINS7_6detail15normal_iteratorINS7_10device_ptrIbEEEEiEEEEvT0_T1_,@"STO_CUDA_ENTRY STV_DEFAULT"
_ZN3cub18CUB_300001_SM_10006detail8for_each13static_kernelINS2_12policy_hub_t12policy_500_tElN6thrust24THRUST_300001_SM_1000_NS8cuda_cub6__fill7functorINS7_6detail15normal_iteratorINS7_10device_ptrIbEEEEiEEEEvT0_T1_:
.text._ZN3cub18CUB_300001_SM_10006detail8for_each13static_kernelINS2_12policy_hub_t12policy_500_tElN6thrust24THRUST_300001_SM_1000_NS8cuda_cub6__fill7functorINS7_6detail15normal_iteratorINS7_10device_ptrIbEEEEiEEEEvT0_T1_:
        /* <DEDUP_REMOVED lines=11> */
[----:B------:R-:W0:Y:S01]  /*00b0*/  LDC.64 R4, c[0x0][0x388] ;  /* 0x0000e200ff047b82 */ /* 0x000e220000000a00 */
[----:B------:R-:W1:Y:S02]  /*00c0*/  LDCU UR6, c[0x0][0x390] ;  /* 0x00007200ff0677ac */ /* 0x000e640008000800 */
[----:B-1----:R-:W-:Y:S02]  /*00d0*/  ISETP.NE.AND P0, PT, RZ, UR6, PT ;  /* 0x00000006ff007c0c */ /* 0x002fe4000bf05270 */
[----:B0-----:R-:W-:-:S04]  /*00e0*/  IADD3 R2, P1, P2, R4, UR4, R3 ;  /* 0x0000000404027c10 */ /* 0x001fc8000fa3e003 */
[----:B------:R-:W-:Y:S02]  /*00f0*/  IADD3.X R3, PT, PT, R5, UR5, RZ, P1, P2 ;  /* 0x0000000505037c10 */ /* 0x000fe40008fe44ff */
[----:B------:R-:W-:-:S05]  /*0100*/  SEL R5, RZ, 0x1, !P0 ;  /* 0x00000001ff057807 */ /* 0x000fca0004000000 */
[----:B------:R-:W-:Y:S04]  /*0110*/  STG.E.U8 desc[UR8][R2.64], R5 ;  /* 0x0000000502007986 */ /* 0x000fe8000c101108 */
[----:B------:R-:W-:Y:S01]  /*0120*/  STG.E.U8 desc[UR8][R2.64+0x100], R5 ;  /* 0x0001000502007986 */ /* 0x000fe2000c101108 */
[----:B------:R-:W-:Y:S05]  /*0130*/  EXIT ;  /* 0x000000000000794d */ /* 0x000fea0003800000 */
.L_x_4:
[----:B------:R-:W0:Y:S01]  /*0140*/  S2R R3, SR_TID.X ;  /* 0x0000000000037919 */ /* 0x000e220000002100 */
[----:B------:R-:W1:Y:S01]  /*0150*/  LDC.64 R4, c[0x0][0x388] ;  /* 0x0000e200ff047b82 */ /* 0x000e620000000a00 */
[----:B------:R-:W2:Y:S01]  /*0160*/  LDCU UR10, c[0x0][0x390] ;  /* 0x00007200ff0a77ac */ /* 0x000ea20008000800 */
[----:B------:R-:W-:-:S06]  /*0170*/  USHF.R.S32.HI UR7, URZ, 0x1f, UR6 ;  /* 0x0000001fff077899 */ /* 0x000fcc0008011406 */
[----:B------:R-:W-:Y:S01]  /*0180*/  IMAD.U32 R2, RZ, RZ, UR7 ;  /* 0x00000007ff027e24 */ /* 0x000fe2000f8e00ff */
[----:B--2---:R-:W-:Y:S01]  /*0190*/  ISETP.NE.AND P4, PT, RZ, UR10, PT ;  /* 0x0000000aff007c0c */ /* 0x004fe2000bf85270 */
[C---:B0-----:R-:W-:Y:S01]  /*01a0*/  VIADD R0, R3.reuse, 0x100 ;  /* 0x0000010003007836 */ /* 0x041fe20000000000 */
[----:B------:R-:W-:-:S04]  /*01b0*/  ISETP.LT.U32.AND P0, PT, R3, UR6, PT ;  /* 0x0000000603007c0c */ /* 0x000fc8000bf01070 */
[----:B------:R-:W-:Y:S01]  /*01c0*/  ISETP.LT.U32.AND P1, PT, R0, UR6, PT ;  /* 0x0000000600007c0c */ /* 0x000fe2000bf21070 */
[----:B------:R-:W-:Y:S01]  /*01d0*/  IMAD.U32 R0, RZ, RZ, UR7 ;  /* 0x00000007ff007e24 */ /* 0x000fe2000f8e00ff */
[----:B------:R-:W-:Y:S02]  /*01e0*/  ISETP.GT.AND.EX P0, PT, R2, RZ, PT, P0 ;  /* 0x000000ff0200720c */ /* 0x000fe40003f04300 */
[----:B-1----:R-:W-:Y:S02]  /*01f0*/  IADD3 R2, P2, P3, R4, UR4, R3 ;  /* 0x0000000404027c10 */ /* 0x002fe4000fb5e003 */
[----:B------:R-:W-:Y:S02]  /*0200*/  ISETP.GT.AND.EX P1, PT, R0, RZ, PT, P1 ;  /* 0x000000ff0000720c */ /* 0x000fe40003f24310 */
[----:B------:R-:W-:Y:S02]  /*0210*/  IADD3.X R3, PT, PT, R5, UR5, RZ, P2, P3 ;  /* 0x0000000505037c10 */ /* 0x000fe400097e64ff */
[----:B------:R-:W-:-:S05]  /*0220*/  SEL R5, RZ, 0x1, !P4 ;  /* 0x00000001ff057807 */ /* 0x000fca0006000000 */
[----:B------:R0:W-:Y:S04]  /*0230*/  @P0 STG.E.U8 desc[UR8][R2.64], R5 ;  /* 0x0000000502000986 */ /* 0x0001e8000c101108 */
[----:B------:R-:W-:Y:S05]  /*0240*/  @!P1 EXIT ;  /* 0x000000000000994d */ /* 0x000fea0003800000 */
[----:B------:R-:W-:Y:S01]  /*0250*/  STG.E.U8 desc[UR8][R2.64+0x100], R5 ;  /* 0x0001000502007986 */ /* 0x000fe2000c101108 */
[----:B------:R-:W-:Y:S05]  /*0260*/  EXIT ;  /* 0x000000000000794d */ /* 0x000fea0003800000 */
.L_x_5:
        /* <DEDUP_REMOVED lines=9> */
.L_x_38:


//--------------------- .text._ZN3cub18CUB_300001_SM_10006detail8for_each13static_kernelINS2_12policy_hub_t12policy_500_tEmN6thrust24THRUST_300001_SM_1000_NS8cuda_cub20__uninitialized_fill7functorINS7_10device_ptrIbEEbEEEEvT0_T1_ --------------------------
	.section	.text._ZN3cub18CUB_300001_SM_10006detail8for_each13static_kernelINS2_12policy_hub_t12policy_500_tEmN6thrust24THRUST_300001_SM_1000_NS8cuda_cub20__uninitialized_fill7functorINS7_10device_ptrIbEEbEEEEvT0_T1_,"ax",@progbits
	.align	128
        .global         _ZN3cub18CUB_300001_SM_10006detail8for_each13static_kernelINS2_12policy_hub_t12policy_500_tEmN6thrust24THRUST_300001_SM_1000_NS8cuda_cub20__uninitialized_fill7functorINS7_10device_ptrIbEEbEEEEvT0_T1_
        .type           _ZN3cub18CUB_300001_SM_10006detail8for_each13static_kernelINS2_12policy_hub_t12policy_500_tEmN6thrust24THRUST_300001_SM_1000_NS8cuda_cub20__uninitialized_fill7functorINS7_10device_ptrIbEEbEEEEvT0_T1_,@function
        .size           _ZN3cub18CUB_300001_SM_10006detail8for_each13static_kernelINS2_12policy_hub_t12policy_500_tEmN6thrust24THRUST_300001_SM_1000_NS8cuda_cub20__uninitialized_fill7functorINS7_10device_ptrIbEEbEEEEvT0_T1_,(.L_x_39 - _ZN3cub18CUB_300001_SM_10006detail8for_each13static_kernelINS2_12policy_hub_t12policy_500_tEmN6thrust24THRUST_300001_SM_1000_NS8cuda_cub20__uninitialized_fill7functorINS7_10device_ptrIbEEbEEEEvT0_T1_)
        .other          _ZN3cub18CUB_300001_SM_10006detail8for_each13static_kernelINS2_12policy_hub_t12policy_500_tEmN6thrust24THRUST_300001_SM_1000_NS8cuda_cub20__uninitialized_fill7functorINS7_10device_ptrIbEEbEEEEvT0_T1_,@"STO_CUDA_ENTRY STV_DEFAULT"
_ZN3cub18CUB_300001_SM_10006detail8for_each13static_kernelINS2_12policy_hub_t12policy_500_tEmN6thrust24THRUST_300001_SM_1000_NS8cuda_cub20__uninitialized_fill7functorINS7_10device_ptrIbEEbEEEEvT0_T1_:
.text._ZN3cub18CUB_300001_SM_10006detail8for_each13static_kernelINS2_12policy_hub_t12policy_500_tEmN6thrust24THRUST_300001_SM_1000_NS8cuda_cub20__uninitialized_fill7functorINS7_10device_ptrIbEEbEEEEvT0_T1_:
[----:B------:R-:W-:Y:S08]  /*0000*/  LDC R1, c[0x0][0x37c] ;  /* 0x0000df00ff017b82 */ /* 0x000ff00000000800 */
[----:B------:R-:W0:Y:S01]  /*0010*/  S2UR UR4, SR_CTAID.X ;  /* 0x00000000000479c3 */ /* 0x000e220000002500 */
[----:B------:R-:W1:Y:S01]  /*0020*/  LDCU.64 UR6, c[0x0][0x380] ;  /* 0x00007000ff0677ac */ /* 0x000e620008000a00 */
[----:B------:R-:W2:Y:S06]  /*0030*/  LDCU.64 UR8, c[0x0][0x358] ;  /* 0x00006b00ff0877ac */ /* 0x000eac0008000a00 */
[----:B------:R-:W3:Y:S01]  /*0040*/  LDC R5, c[0x0][0x390] ;  /* 0x0000e400ff057b82 */ /* 0x000ee20000000800 */
[----:B0-----:R-:W-:-:S04]  /*0050*/  UIMAD.WIDE.U32 UR4, UR4, 0x200, URZ ;  /* 0x00000200040478a5 */ /* 0x001fc8000f8e00ff */
[----:B-1----:R-:W-:-:S04]  /*0060*/  UIADD3 UR6, UP0, UPT, -UR4, UR6, URZ ;  /* 0x0000000604067290 */ /* 0x002fc8000ff1e1ff */
[----:B------:R-:W-:Y:S01]  /*0070*/  UIADD3.X UR7, UPT, UPT, ~UR5, UR7, URZ, UP0, !UPT ;  /* 0x0000000705077290 */ /* 0x000fe200087fe5ff */
[----:B---3--:R-:W-:Y:S01]  /*0080*/  PRMT R5, R5, 0x7770, RZ ;  /* 0x0000777005057816 */ /* 0x008fe200000000ff */
[----:B------:R-:W-:-:S04]  /*0090*/  UISETP.GE.U32.AND UP0, UPT, UR6, 0x200, UPT ;  /* 0x000002000600788c */ /* 0x000fc8000bf06070 */
[----:B------:R-:W-:-:S09]  /*00a0*/  UISETP.GE.U32.AND.EX UP0, UPT, UR7, URZ, UPT, UP0 ;  /* 0x000000ff0700728c */ /* 0x000fd2000bf06100 */
[----:B--2---:R-:W-:Y:S05]  /*00b0*/  BRA.U !UP0, `(.L_x_6) ;  /* 0x00000001081c7547 */ /* 0x004fea000b800000 */
[----:B------:R-:W0:Y:S01]  /*00c0*/  S2R R3, SR_TID.X ;  /* 0x0000000000037919 */ /* 0x000e220000002100 */
[----:B------:R-:W0:Y:S02]  /*00d0*/  LDC.64 R6, c[0x0][0x388] ;  /* 0x0000e200ff067b82 */ /* 0x000e240000000a00 */
[----:B0-----:R-:W-:-:S04]  /*00e0*/  IADD3 R2, P0, P1, R6, UR4, R3 ;  /* 0x0000000406027c10 */ /* 0x001fc8000f91e003 */
[----:B------:R-:W-:-:S05]  /*00f0*/  IADD3.X R3, PT, PT, R7, UR5, RZ, P0, P1 ;  /* 0x0000000507037c10 */ /* 0x000fca00087e24ff */
[----:B------:R-:W-:Y:S04]  /*0100*/  STG.E.U8 desc[UR8][R2.64], R5 ;  /* 0x0000000502007986 */ /* 0x000fe8000c101108 */
[----:B------:R-:W-:Y:S01]  /*0110*/  STG.E.U8 desc[UR8][R2.64+0x100], R5 ;  /* 0x0001000502007986 */ /* 0x000fe2000c101108 */
[----:B------:R-:W-:Y:S05]  /*0120*/  EXIT ;  /* 0x000000000000794d */ /* 0x000fea0003800000 */
.L_x_6:
[----:B------:R-:W0:Y:S01]  /*0130*/  S2R R3, SR_TID.X ;  /* 0x0000000000037919 */ /* 0x000e220000002100 */
[----:B------:R-:W1:Y:S01]  /*0140*/  LDC.64 R6, c[0x0][0x388] ;  /* 0x0000e200ff067b82 */ /* 0x000e620000000a00 */
[----:B------:R-:W-:Y:S02]  /*0150*/  IMAD.U32 R2, RZ, RZ, UR7 ;  /* 0x00000007ff027e24 */ /* 0x000fe4000f8e00ff */
[C---:B0-----:R-:W-:Y:S01]  /*0160*/  VIADD R0, R3.reuse, 0x100 ;  /* 0x0000010003007836 */ /* 0x041fe20000000000 */
[----:B------:R-:W-:-:S04]  /*0170*/  ISETP.LT.U32.AND P0, PT, R3, UR6, PT ;  /* 0x0000000603007c0c */ /* 0x000fc8000bf01070 */
[----:B------:R-:W-:Y:S01]  /*0180*/  ISETP.LT.U32.AND P1, PT, R0, UR6, PT ;  /* 0x0000000600007c0c */ /* 0x000fe2000bf21070 */
[----:B------:R-:W-:Y:S01]  /*0190*/  IMAD.U32 R0, RZ, RZ, UR7 ;  /* 0x00000007ff007e24 */ /* 0x000fe2000f8e00ff */
[----:B------:R-:W-:Y:S02]  /*01a0*/  ISETP.GT.U32.AND.EX P0, PT, R2, RZ, PT, P0 ;  /* 0x000000ff0200720c */ /* 0x000fe40003f04100 */
[----:B-1----:R-:W-:Y:S02]  /*01b0*/  IADD3 R2, P2, P3, R6, UR4, R3 ;  /* 0x0000000406027c10 */ /* 0x002fe4000fb5e003 */
[----:B------:R-:W-:Y:S02]  /*01c0*/  ISETP.GT.U32.AND.EX P1, PT, R0, RZ, PT, P1 ;  /* 0x000000ff0000720c */ /* 0x000fe40003f24110 */
[----:B------:R-:W-:-:S07]  /*01d0*/  IADD3.X R3, PT, PT, R7, UR5, RZ, P2, P3 ;  /* 0x0000000507037c10 */ /* 0x000fce00097e64ff */
[----:B------:R0:W-:Y:S04]  /*01e0*/  @P0 STG.E.U8 desc[UR8][R2.64], R5 ;  /* 0x0000000502000986 */ /* 0x0001e8000c101108 */
[----:B------:R-:W-:Y:S05]  /*01f0*/  @!P1 EXIT ;  /* 0x000000000000994d */ /* 0x000fea0003800000 */
[----:B------:R-:W-:Y:S01]  /*0200*/  STG.E.U8 desc[UR8][R2.64+0x100], R5 ;  /* 0x0001000502007986 */ /* 0x000fe2000c101108 */
[----:B------:R-:W-:Y:S05]  /*0210*/  EXIT ;  /* 0x000000000000794d */ /* 0x000fea0003800000 */
.L_x_7:
        /* <DEDUP_REMOVED lines=14> */
.L_x_39:


//--------------------- .text._ZN3cub18CUB_300001_SM_10006detail11EmptyKernelIvEEvv --------------------------
	.section	.text._ZN3cub18CUB_300001_SM_10006detail11EmptyKernelIvEEvv,"ax",@progbits
	.align	128
        .global         _ZN3cub18CUB_300001_SM_10006detail11EmptyKernelIvEEvv
        .type           _ZN3cub18CUB_300001_SM_10006detail11EmptyKernelIvEEvv,@function
        .size           _ZN3cub18CUB_300001_SM_10006detail11EmptyKernelIvEEvv,(.L_x_40 - _ZN3cub18CUB_300001_SM_10006detail11EmptyKernelIvEEvv)
        .other          _ZN3cub18CUB_300001_SM_10006detail11EmptyKernelIvEEvv,@"STO_CUDA_ENTRY STV_DEFAULT"
_ZN3cub18CUB_300001_SM_10006detail11EmptyKernelIvEEvv:
.text._ZN3cub18CUB_300001_SM_10006detail11EmptyKernelIvEEvv:
[----:B------:R-:W-:Y:S01]  /*0000*/  LDC R1, c[0x0][0x37c] ;  /* 0x0000df00ff017b82 */ /* 0x000fe20000000800 */
[----:B------:R-:W-:Y:S05]  /*0010*/  EXIT ;  /* 0x000000000000794d */ /* 0x000fea0003800000 */
.L_x_8:
        /* <DEDUP_REMOVED lines=14> */
.L_x_40:


//--------------------- .text._Z15getmajorsupportPiS_S_S_S_iiiS_i --------------------------
	.section	.text._Z15getmajorsupportPiS_S_S_S_iiiS_i,"ax",@progbits
	.align	128
        .global         _Z15getmajorsupportPiS_S_S_S_iiiS_i
        .type           _Z15getmajorsupportPiS_S_S_S_iiiS_i,@function
        .size           _Z15getmajorsupportPiS_S_S_S_iiiS_i,(.L_x_41 - _Z15getmajorsupportPiS_S_S_S_iiiS_i)
        .other          _Z15getmajorsupportPiS_S_S_S_iiiS_i,@"STO_CUDA_ENTRY STV_DEFAULT"
_Z15getmajorsupportPiS_S_S_S_iiiS_i:
.text._Z15getmajorsupportPiS_S_S_S_iiiS_i:
[----:B------:R-:W0:Y:S01]  /*0000*/  LDC R1, c[0x0][0x37c] ;  /* 0x0000df00ff017b82 */ /* 0x000e220000000800 */
[----:B------:R-:W1:Y:S01]  /*0010*/  LDCU UR6, c[0x0][0x3b0] ;  /* 0x00007600ff0677ac */ /* 0x000e620008000800 */
[----:B0-----:R-:W-:Y:S01]  /*0020*/  VIADD R1, R1, 0xfffffff0 ;  /* 0xfffffff001017836 */ /* 0x001fe20000000000 */
[----:B------:R-:W0:Y:S01]  /*0030*/  LDCU UR4, c[0x0][0x2f8] ;  /* 0x00005f00ff0477ac */ /* 0x000e220008000800 */
[----:B------:R-:W2:Y:S01]  /*0040*/  LDCU UR5, c[0x0][0x2fc] ;  /* 0x00005f80ff0577ac */ /* 0x000ea20008000800 */
[----:B-1----:R-:W-:Y:S02]  /*0050*/  UISETP.GE.AND UP0, UPT, UR6, 0x1, UPT ;  /* 0x000000010600788c */ /* 0x002fe4000bf06270 */
[----:B0-----:R-:W-:-:S05]  /*0060*/  IADD3 R22, P0, PT, R1, UR4, RZ ;  /* 0x0000000401167c10 */ /* 0x001fca000ff1e0ff */
[----:B--2---:R-:W-:Y:S02]  /*0070*/  IMAD.X R19, RZ, RZ, UR5, P0 ;  /* 0x00000005ff137e24 */ /* 0x004fe400080e06ff */
[----:B------:R-:W-:Y:S06]  /*0080*/  BRA.U !UP0, `(.L_x_9) ;  /* 0x0000000d086c7547 */ /* 0x000fec000b800000 */
[----:B------:R-:W0:Y:S01]  /*0090*/  S2UR UR38, SR_CTAID.X ;  /* 0x00000000002679c3 */ /* 0x000e220000002500 */
[----:B------:R-:W0:Y:S01]  /*00a0*/  LDCU UR4, c[0x0][0x3ac] ;  /* 0x00007580ff0477ac */ /* 0x000e220008000800 */
[----:B------:R-:W-:Y:S01]  /*00b0*/  IMAD.MOV.U32 R34, RZ, RZ, RZ ;  /* 0x000000ffff227224 */ /* 0x000fe200078e00ff */
[----:B------:R-:W1:Y:S01]  /*00c0*/  LDCU UR39, c[0x0][0x360] ;  /* 0x00006c00ff2777ac */ /* 0x000e620008000800 */
[----:B------:R-:W2:Y:S02]  /*00d0*/  LDCU.64 UR36, c[0x0][0x358] ;  /* 0x00006b00ff2477ac */ /* 0x000ea40008000a00 */
[----:B012---:R-:W-:-:S12]  /*00e0*/  UIMAD UR38, UR38, UR4, URZ ;  /* 0x00000004262672a4 */ /* 0x007fd8000f8e02ff */
.L_x_32:
[----:B------:R-:W-:Y:S01]  /*00f0*/  MOV R18, 0x1a0 ;  /* 0x000001a000127802 */ /* 0x000fe20000000f00 */
[----:B------:R-:W-:Y:S05]  /*0100*/  YIELD ;  /* 0x0000000000007946 */ /* 0x000fea0003800000 */
[----:B------:R0:W1:Y:S01]  /*0110*/  LDC.64 R8, c[0x4][R18] ;  /* 0x0100000012087b82 */ /* 0x0000620000000a00 */
[----:B------:R-:W2:Y:S01]  /*0120*/  LDCU.64 UR4, c[0x4][0x160] ;  /* 0x01002c00ff0477ac */ /* 0x000ea20008000a00 */
[----:B------:R-:W-:Y:S01]  /*0130*/  CS2R R6, SRZ ;  /* 0x0000000000067805 */ /* 0x000fe2000001ff00 */
[----:B--2---:R-:W-:Y:S02]  /*0140*/  IMAD.U32 R4, RZ, RZ, UR4 ;  /* 0x00000004ff047e24 */ /* 0x004fe4000f8e00ff */
[----:B0----5:R-:W-:-:S07]  /*0150*/  IMAD.U32 R5, RZ, RZ, UR5 ;  /* 0x00000005ff057e24 */ /* 0x021fce000f8e00ff */
[----:B------:R-:W-:-:S07]  /*0160*/  LEPC R20, `(.L_x_10) ;  /* 0x000000001014794e */ /* 0x000fce0000000000 */
[----:B-1----:R-:W-:Y:S05]  /*0170*/  CALL.ABS.NOINC R8 ;  /* 0x0000000008007343 */ /* 0x002fea0003c00000 */
.L_x_10:
[----:B------:R-:W0:Y:S01]  /*0180*/  LDC.64 R24, c[0x0][0x390] ;  /* 0x0000e400ff187b82 */ /* 0x000e220000000a00 */
[----:B------:R-:W1:Y:S07]  /*0190*/  LDCU.64 UR4, c[0x4][0x168] ;  /* 0x01002d00ff0477ac */ /* 0x000e6e0008000a00 */
[----:B------:R-:W2:Y:S08]  /*01a0*/  LDC.64 R8, c[0x0][0x388] ;  /* 0x0000e200ff087b82 */ /* 0x000eb00000000a00 */
[----:B------:R-:W3:Y:S01]  /*01b0*/  LDC.64 R16, c[0x0][0x398] ;  /* 0x0000e600ff107b82 */ /* 0x000ee20000000a00 */
[----:B0-----:R-:W-:-:S06]  /*01c0*/  IMAD.WIDE R24, R34, 0x4, R24 ;  /* 0x0000000422187825 */ /* 0x001fcc00078e0218 */
[----:B------:R-:W2:Y:S01]  /*01d0*/  LDG.E R24, desc[UR36][R24.64] ;  /* 0x0000002418187981 */ /* 0x000ea2000c1e1900 */
[----:B------:R0:W4:Y:S01]  /*01e0*/  LDC.64 R10, c[0x4][R18] ;  /* 0x01000000120a7b82 */ /* 0x0001220000000a00 */
[----:B--2---:R-:W-:-:S04]  /*01f0*/  IMAD.WIDE R8, R24, 0x4, R8 ;  /* 0x0000000418087825 */ /* 0x004fc800078e0208 */
[----:B---3--:R-:W-:Y:S01]  /*0200*/  IMAD.WIDE R16, R24, 0x4, R16 ;  /* 0x0000000418107825 */ /* 0x008fe200078e0210 */
[----:B------:R0:W5:Y:S04]  /*0210*/  LDG.E R33, desc[UR36][R8.64] ;  /* 0x0000002408217981 */ /* 0x000168000c1e1900 */
[----:B------:R0:W5:Y:S01]  /*0220*/  LDG.E R32, desc[UR36][R16.64] ;  /* 0x0000002410207981 */ /* 0x000162000c1e1900 */
[----:B-1----:R-:W-:Y:S01]  /*0230*/  IMAD.U32 R4, RZ, RZ, UR4 ;  /* 0x00000004ff047e24 */ /* 0x002fe2000f8e00ff */
[----:B------:R-:W-:Y:S02]  /*0240*/  MOV R5, UR5 ;  /* 0x0000000500057c02 */ /* 0x000fe40008000f00 */
[----:B----4-:R-:W-:-:S07]  /*0250*/  CS2R R6, SRZ ;  /* 0x0000000000067805 */ /* 0x010fce000001ff00 */
[----:B------:R-:W-:-:S07]  /*0260*/  LEPC R20, `(.L_x_11) ;  /* 0x000000001014794e */ /* 0x000fce0000000000 */
[----:B0----5:R-:W-:Y:S05]  /*0270*/  CALL.ABS.NOINC R10 ;  /* 0x000000000a007343 */ /* 0x021fea0003c00000 */
.L_x_11:
[----:B------:R-:W-:-:S13]  /*0280*/  ISETP.GE.AND P0, PT, R32, 0x1, PT ;  /* 0x000000012000780c */ /* 0x000fda0003f06270 */
[----:B------:R-:W-:Y:S05]  /*0290*/  @!P0 BRA `(.L_x_12) ;  /* 0x0000000800bc8947 */ /* 0x000fea0003800000 */
[----:B------:R-:W-:-:S07]  /*02a0*/  IMAD.MOV.U32 R18, RZ, RZ, R33 ;  /* 0x000000ffff127224 */ /* 0x000fce00078e0021 */
.L_x_31:
[----:B------:R-:W-:Y:S01]  /*02b0*/  MOV R0, 0x1a0 ;  /* 0x000001a000007802 */ /* 0x000fe20000000f00 */
[----:B0-----:R0:W-:Y:S01]  /*02c0*/  STL [R1], R18 ;  /* 0x0000001201007387 */ /* 0x0011e20000100800 */
[----:B------:R-:W-:Y:S05]  /*02d0*/  YIELD ;  /* 0x0000000000007946 */ /* 0x000fea0003800000 */
[----:B------:R0:W1:Y:S01]  /*02e0*/  LDC.64 R2, c[0x4][R0] ;  /* 0x0100000000027b82 */ /* 0x0000620000000a00 */
[----:B------:R-:W2:Y:S01]  /*02f0*/  LDCU.64 UR4, c[0x4][0x170] ;  /* 0x01002e00ff0477ac */ /* 0x000ea20008000a00 */
[----:B------:R-:W-:Y:S02]  /*0300*/  IMAD.MOV.U32 R6, RZ, RZ, R22 ;  /* 0x000000ffff067224 */ /* 0x000fe400078e0016 */
[----:B------:R-:W-:-:S02]  /*0310*/  IMAD.MOV.U32 R7, RZ, RZ, R19 ;  /* 0x000000ffff077224 */ /* 0x000fc400078e0013 */
[----:B--2---:R-:W-:Y:S02]  /*0320*/  IMAD.U32 R4, RZ, RZ, UR4 ;  /* 0x00000004ff047e24 */ /* 0x004fe4000f8e00ff */
[----:B0-----:R-:W-:-:S07]  /*0330*/  IMAD.U32 R5, RZ, RZ, UR5 ;  /* 0x00000005ff057e24 */ /* 0x001fce000f8e00ff */
[----:B------:R-:W-:-:S07]  /*0340*/  LEPC R20, `(.L_x_13) ;  /* 0x000000001014794e */ /* 0x000fce0000000000 */
[----:B-1----:R-:W-:Y:S05]  /*0350*/  CALL.ABS.NOINC R2 ;  /* 0x0000000002007343 */ /* 0x002fea0003c00000 */
.L_x_13:
[----:B------:R-:W0:Y:S01]  /*0360*/  S2R R31, SR_TID.X ;  /* 0x00000000001f7919 */ /* 0x000e220000002100 */
[----:B------:R-:W-:Y:S01]  /*0370*/  IADD3 R0, PT, PT, R33, R32, RZ ;  /* 0x0000002021007210 */ /* 0x000fe20007ffe0ff */
[----:B------:R-:W-:Y:S01]  /*0380*/  IMAD.MOV.U32 R2, RZ, RZ, -0x1 ;  /* 0xffffffffff027424 */ /* 0x000fe200078e00ff */
[----:B------:R-:W-:Y:S01]  /*0390*/  MOV R23, 0x1a0 ;  /* 0x000001a000177802 */ /* 0x000fe20000000f00 */
[----:B------:R-:W1:Y:S01]  /*03a0*/  LDCU.64 UR4, c[0x4][0x178] ;  /* 0x01002f00ff0477ac */ /* 0x000e620008000a00 */
[----:B0-----:R-:W-:-:S05]  /*03b0*/  IMAD.IADD R3, R31, 0x1, R18 ;  /* 0x000000011f037824 */ /* 0x001fca00078e0212 */
[----:B------:R-:W-:-:S13]  /*03c0*/  ISETP.GE.U32.AND P0, PT, R3, R0, PT ;  /* 0x000000000300720c */ /* 0x000fda0003f06070 */
[----:B------:R-:W0:Y:S02]  /*03d0*/  @!P0 LDC.64 R10, c[0x0][0x380] ;  /* 0x0000e000ff0a8b82 */ /* 0x000e240000000a00 */
[----:B0-----:R-:W-:-:S05]  /*03e0*/  @!P0 IMAD.WIDE.U32 R10, R3, 0x4, R10 ;  /* 0x00000004030a8825 */ /* 0x001fca00078e000a */
[----:B------:R-:W2:Y:S01]  /*03f0*/  @!P0 LDG.E R2, desc[UR36][R10.64] ;  /* 0x000000240a028981 */ /* 0x000ea2000c1e1900 */
[----:B------:R0:W3:Y:S01]  /*0400*/  LDC.64 R8, c[0x4][R23] ;  /* 0x0100000017087b82 */ /* 0x0000e20000000a00 */
[----:B-1----:R-:W-:Y:S01]  /*0410*/  IMAD.U32 R4, RZ, RZ, UR4 ;  /* 0x00000004ff047e24 */ /* 0x002fe2000f8e00ff */
[----:B------:R-:W-:Y:S01]  /*0420*/  MOV R7, R19 ;  /* 0x0000001300077202 */ /* 0x000fe20000000f00 */
[----:B------:R-:W-:Y:S02]  /*0430*/  IMAD.U32 R5, RZ, RZ, UR5 ;  /* 0x00000005ff057e24 */ /* 0x000fe4000f8e00ff */
[----:B------:R-:W-:Y:S01]  /*0440*/  IMAD.MOV.U32 R6, RZ, RZ, R22 ;  /* 0x000000ffff067224 */ /* 0x000fe200078e0016 */
[----:B--23--:R0:W-:Y:S06]  /*0450*/  STL [R1], R2 ;  /* 0x0000000201007387 */ /* 0x00c1ec0000100800 */
[----:B------:R-:W-:-:S07]  /*0460*/  LEPC R20, `(.L_x_14) ;  /* 0x000000001014794e */ /* 0x000fce0000000000 */
[----:B0-----:R-:W-:Y:S05]  /*0470*/  CALL.ABS.NOINC R8 ;  /* 0x0000000008007343 */ /* 0x001fea0003c00000 */
.L_x_14:
[----:B------:R-:W-:-:S13]  /*0480*/  ISETP.GE.AND P0, PT, R2, RZ, PT ;  /* 0x000000ff0200720c */ /* 0x000fda0003f06270 */
[----:B------:R-:W-:Y:S05]  /*0490*/  @!P0 BRA `(.L_x_15) ;  /* 0x00000000004c8947 */ /* 0x000fea0003800000 */
[----:B------:R-:W0:Y:S01]  /*04a0*/  LDCU.64 UR4, c[0x0][0x3a0] ;  /* 0x00007400ff0477ac */ /* 0x000e220008000a00 */
[----:B------:R-:W-:Y:S01]  /*04b0*/  IADD3 R0, P0, PT, R2, UR38, RZ ;  /* 0x0000002602007c10 */ /* 0x000fe2000ff1e0ff */
[----:B------:R-:W-:-:S04]  /*04c0*/  IMAD.MOV.U32 R7, RZ, RZ, 0x1 ;  /* 0x00000001ff077424 */ /* 0x000fc800078e00ff */
[----:B------:R-:W-:Y:S01]  /*04d0*/  IMAD.X R3, RZ, RZ, RZ, P0 ;  /* 0x000000ffff037224 */ /* 0x000fe200000e06ff */
[----:B0-----:R-:W-:-:S04]  /*04e0*/  LEA R8, P0, R0, UR4, 0x2 ;  /* 0x0000000400087c11 */ /* 0x001fc8000f8010ff */
[----:B------:R-:W-:Y:S01]  /*04f0*/  LEA.HI.X R9, R0, UR5, R3, 0x2, P0 ;  /* 0x0000000500097c11 */ /* 0x000fe200080f1403 */
[----:B------:R-:W0:Y:S01]  /*0500*/  S2UR UR5, SR_CgaCtaId ;  /* 0x00000000000579c3 */ /* 0x000e220000008800 */
[----:B------:R-:W-:-:S03]  /*0510*/  UMOV UR4, 0x400 ;  /* 0x0000040000047882 */ /* 0x000fc60000000000 */
[----:B------:R1:W-:Y:S04]  /*0520*/  REDG.E.OR.STRONG.GPU desc[UR36][R8.64], R7 ;  /* 0x000000070800798e */ /* 0x0003e8000f12e124 */
[----:B------:R2:W3:Y:S01]  /*0530*/  LDC.64 R10, c[0x4][R23] ;  /* 0x01000000170a7b82 */ /* 0x0004e20000000a00 */
[----:B-1----:R-:W-:Y:S01]  /*0540*/  CS2R R6, SRZ ;  /* 0x0000000000067805 */ /* 0x002fe2000001ff00 */
[----:B0-----:R-:W-:-:S06]  /*0550*/  ULEA UR4, UR5, UR4, 0x18 ;  /* 0x0000000405047291 */ /* 0x001fcc000f8ec0ff */
[----:B------:R-:W-:-:S05]  /*0560*/  LEA R3, R31, UR4, 0x2 ;  /* 0x000000041f037c11 */ /* 0x000fca000f8e10ff */
[----:B------:R2:W-:Y:S01]  /*0570*/  STS [R3], R2 ;  /* 0x0000000203007388 */ /* 0x0005e20000000800 */
[----:B------:R-:W0:Y:S02]  /*0580*/  LDCU.64 UR4, c[0x4][0x180] ;  /* 0x01003000ff0477ac */ /* 0x000e240008000a00 */
[----:B0-----:R-:W-:Y:S02]  /*0590*/  IMAD.U32 R4, RZ, RZ, UR4 ;  /* 0x00000004ff047e24 */ /* 0x001fe4000f8e00ff */
[----:B--23--:R-:W-:-:S07]  /*05a0*/  IMAD.U32 R5, RZ, RZ, UR5 ;  /* 0x00000005ff057e24 */ /* 0x00cfce000f8e00ff */
[----:B------:R-:W-:-:S07]  /*05b0*/  LEPC R20, `(.L_x_15) ;  /* 0x000000001014794e */ /* 0x000fce0000000000 */
[----:B------:R-:W-:Y:S05]  /*05c0*/  CALL.ABS.NOINC R10 ;  /* 0x000000000a007343 */ /* 0x000fea0003c00000 */
.L_x_15:
[----:B------:R-:W-:Y:S05]  /*05d0*/  WARPSYNC.ALL ;  /* 0x0000000000007948 */ /* 0x000fea0003800000 */
[----:B------:R-:W-:Y:S01]  /*05e0*/  BAR.SYNC.DEFER_BLOCKING 0x0 ;  /* 0x0000000000007b1d */ /* 0x000fe20000010000 */
[----:B------:R-:W-:-:S05]  /*05f0*/  IMAD.MOV.U32 R29, RZ, RZ, RZ ;  /* 0x000000ffff1d7224 */ /* 0x000fca00078e00ff */
[----:B------:R-:W-:Y:S02]  /*0600*/  BSSY B8, `(.L_x_16) ;  /* 0x0000074000087945 */ /* 0x000fe40003800000 */
.L_x_30:
[----:B------:R-:W-:Y:S05]  /*0610*/  YIELD ;  /* 0x0000000000007946 */ /* 0x000fea0003800000 */
[----:B0-----:R-:W0:Y:S01]  /*0620*/  S2UR UR5, SR_CgaCtaId ;  /* 0x00000000000579c3 */ /* 0x001e220000008800 */
[----:B------:R-:W-:Y:S01]  /*0630*/  UMOV UR4, 0x400 ;  /* 0x0000040000047882 */ /* 0x000fe20000000000 */
[----:B------:R-:W-:Y:S02]  /*0640*/  MOV R8, 0x1a0 ;  /* 0x000001a000087802 */ /* 0x000fe40000000f00 */
[----:B------:R-:W-:-:S04]  /*0650*/  CS2R R6, SRZ ;  /* 0x0000000000067805 */ /* 0x000fc8000001ff00 */
[----:B------:R-:W1:Y:S01]  /*0660*/  LDC.64 R8, c[0x4][R8] ;  /* 0x0100000008087b82 */ /* 0x000e620000000a00 */
[----:B0-----:R-:W-:-:S06]  /*0670*/  ULEA UR4, UR5, UR4, 0x18 ;  /* 0x0000000405047291 */ /* 0x001fcc000f8ec0ff */
[----:B------:R-:W-:-:S05]  /*0680*/  LEA R25, R29, UR4, 0x2 ;  /* 0x000000041d197c11 */ /* 0x000fca000f8e10ff */
[----:B------:R-:W0:Y:S01]  /*0690*/  LDCU.64 UR4, c[0x4][0x188] ;  /* 0x01003100ff0477ac */ /* 0x000e220008000a00 */
[----:B------:R-:W2:Y:S01]  /*06a0*/  LDS R25, [R25] ;  /* 0x0000000019197984 */ /* 0x000ea20000000800 */
[----:B0-----:R-:W-:Y:S01]  /*06b0*/  MOV R4, UR4 ;  /* 0x0000000400047c02 */ /* 0x001fe20008000f00 */
[----:B------:R-:W-:-:S07]  /*06c0*/  IMAD.U32 R5, RZ, RZ, UR5 ;  /* 0x00000005ff057e24 */ /* 0x000fce000f8e00ff */
[----:B------:R-:W-:-:S07]  /*06d0*/  LEPC R20, `(.L_x_17) ;  /* 0x000000001014794e */ /* 0x000fce0000000000 */
[----:B-12---:R-:W-:Y:S05]  /*06e0*/  CALL.ABS.NOINC R8 ;  /* 0x0000000008007343 */ /* 0x006fea0003c00000 */
.L_x_17:
[----:B------:R-:W-:-:S13]  /*06f0*/  ISETP.NE.AND P0, PT, R25, -0x1, PT ;  /* 0xffffffff1900780c */ /* 0x000fda0003f05270 */
[----:B------:R-:W-:Y:S05]  /*0700*/  @!P0 BRA `(.L_x_18) ;  /* 0x00000004008c8947 */ /* 0x000fea0003800000 */
[----:B------:R-:W0:Y:S08]  /*0710*/  LDC.64 R4, c[0x0][0x388] ;  /* 0x0000e200ff047b82 */ /* 0x000e300000000a00 */
[----:B------:R-:W1:Y:S01]  /*0720*/  LDC.64 R6, c[0x0][0x398] ;  /* 0x0000e600ff067b82 */ /* 0x000e620000000a00 */
[----:B0-----:R-:W-:-:S06]  /*0730*/  IMAD.WIDE R4, R25, 0x4, R4 ;  /* 0x0000000419047825 */ /* 0x001fcc00078e0204 */
[----:B------:R-:W2:Y:S01]  /*0740*/  LDG.E R4, desc[UR36][R4.64] ;  /* 0x0000002404047981 */ /* 0x000ea2000c1e1900 */
[----:B-1----:R-:W-:-:S06]  /*0750*/  IMAD.WIDE R6, R25, 0x4, R6 ;  /* 0x0000000419067825 */ /* 0x002fcc00078e0206 */
[----:B------:R-:W3:Y:S01]  /*0760*/  LDG.E R7, desc[UR36][R6.64] ;  /* 0x0000002406077981 */ /* 0x000ee2000c1e1900 */
[----:B------:R-:W-:Y:S01]  /*0770*/  BSSY B7, `(.L_x_19) ;  /* 0x0000053000077945 */ /* 0x000fe20003800000 */
[----:B------:R-:W-:Y:S02]  /*0780*/  IMAD.MOV.U32 R28, RZ, RZ, RZ ;  /* 0x000000ffff1c7224 */ /* 0x000fe400078e00ff */
[C---:B--2---:R-:W-:Y:S02]  /*0790*/  IMAD.IADD R23, R4.reuse, 0x1, R31 ;  /* 0x0000000104177824 */ /* 0x044fe400078e021f */
[----:B---3--:R-:W-:-:S05]  /*07a0*/  IMAD.IADD R30, R4, 0x1, R7 ;  /* 0x00000001041e7824 */ /* 0x008fca00078e0207 */
[----:B------:R-:W-:-:S13]  /*07b0*/  ISETP.GE.AND P0, PT, R23, R30, PT ;  /* 0x0000001e1700720c */ /* 0x000fda0003f06270 */
[----:B------:R-:W-:Y:S05]  /*07c0*/  @P0 BRA `(.L_x_20) ;  /* 0x0000000400340947 */ /* 0x000fea0003800000 */
[----:B------:R-:W-:-:S07]  /*07d0*/  IMAD.MOV.U32 R28, RZ, RZ, RZ ;  /* 0x000000ffff1c7224 */ /* 0x000fce00078e00ff */
.L_x_29:
[----:B------:R-:W0:Y:S08]  /*07e0*/  LDC.64 R26, c[0x0][0x380] ;  /* 0x0000e000ff1a7b82 */ /* 0x000e300000000a00 */
[----:B------:R-:W1:Y:S01]  /*07f0*/  LDC.64 R4, c[0x0][0x3a0] ;  /* 0x0000e800ff047b82 */ /* 0x000e620000000a00 */
[----:B0-----:R-:W-:-:S06]  /*0800*/  IMAD.WIDE R26, R23, 0x4, R26 ;  /* 0x00000004171a7825 */ /* 0x001fcc00078e021a */
[----:B------:R-:W2:Y:S02]  /*0810*/  LDG.E R26, desc[UR36][R26.64] ;  /* 0x000000241a1a7981 */ /* 0x000ea4000c1e1900 */
[----:B--2---:R-:W-:-:S05]  /*0820*/  IADD3 R3, PT, PT, R26, UR38, RZ ;  /* 0x000000261a037c10 */ /* 0x004fca000fffe0ff */
[----:B-1----:R-:W-:-:S06]  /*0830*/  IMAD.WIDE.U32 R4, R3, 0x4, R4 ;  /* 0x0000000403047825 */ /* 0x002fcc00078e0004 */
[----:B------:R-:W2:Y:S01]  /*0840*/  LDG.E R4, desc[UR36][R4.64] ;  /* 0x0000002404047981 */ /* 0x000ea2000c1e1900 */
[----:B------:R-:W-:Y:S05]  /*0850*/  YIELD ;  /* 0x0000000000007946 */ /* 0x000fea0003800000 */
[----:B------:R-:W-:Y:S01]  /*0860*/  BSSY.RECONVERGENT B6, `(.L_x_21) ;  /* 0x0000040000067945 */ /* 0x000fe20003800200 */
[----:B--2---:R-:W-:-:S13]  /*0870*/  ISETP.NE.AND P0, PT, R4, 0x1, PT ;  /* 0x000000010400780c */ /* 0x004fda0003f05270 */
[----:B------:R-:W-:Y:S05]  /*0880*/  @P0 BRA `(.L_x_22) ;  /* 0x0000000000f40947 */ /* 0x000fea0003800000 */
[----:B------:R-:W0:Y:S01]  /*0890*/  LDC.64 R6, c[0x0][0x3b8] ;  /* 0x0000ee00ff067b82 */ /* 0x000e220000000a00 */
[----:B------:R-:W-:-:S07]  /*08a0*/  IMAD.MOV.U32 R3, RZ, RZ, 0x1 ;  /* 0x00000001ff037424 */ /* 0x000fce00078e00ff */
[----:B------:R-:W1:Y:S01]  /*08b0*/  LDC.64 R4, c[0x4][RZ] ;  /* 0x01000000ff047b82 */ /* 0x000e620000000a00 */
[----:B0-----:R-:W-:-:S05]  /*08c0*/  IMAD.WIDE R6, R23, 0x4, R6 ;  /* 0x0000000417067825 */ /* 0x001fca00078e0206 */
[----:B------:R0:W-:Y:S04]  /*08d0*/  REDG.E.ADD.STRONG.GPU desc[UR36][R6.64], R3 ;  /* 0x000000030600798e */ /* 0x0001e8000c12e124 */
[----:B-1----:R0:W-:Y:S04]  /*08e0*/  STG.E desc[UR36][R4.64], RZ ;  /* 0x000000ff04007986 */ /* 0x0021e8000c101924 */
[----:B------:R-:W2:Y:S01]  /*08f0*/  LDG.E R0, desc[UR36][R16.64] ;  /* 0x0000002410007981 */ /* 0x000ea2000c1e1900 */
[----:B------:R-:W-:Y:S01]  /*0900*/  BSSY.RECONVERGENT B0, `(.L_x_23) ;  /* 0x0000015000007945 */ /* 0x000fe20003800200 */
[----:B------:R-:W-:Y:S01]  /*0910*/  IMAD.MOV.U32 R27, RZ, RZ, RZ ;  /* 0x000000ffff1b7224 */ /* 0x000fe200078e00ff */
[----:B--2---:R-:W-:-:S13]  /*0920*/  ISETP.GE.AND P0, PT, R0, RZ, PT ;  /* 0x000000ff0000720c */ /* 0x004fda0003f06270 */
[----:B0-----:R-:W-:Y:S05]  /*0930*/  @!P0 BRA `(.L_x_24) ;  /* 0x0000000000448947 */ /* 0x001fea0003800000 */
[----:B------:R-:W-:Y:S02]  /*0940*/  IMAD.MOV.U32 R0, RZ, RZ, 0x1 ;  /* 0x00000001ff007424 */ /* 0x000fe400078e00ff */
[----:B------:R-:W-:-:S07]  /*0950*/  IMAD.MOV.U32 R3, RZ, RZ, R33 ;  /* 0x000000ffff037224 */ /* 0x000fce00078e0021 */
.L_x_26:
[----:B------:R-:W0:Y:S02]  /*0960*/  LDC.64 R6, c[0x0][0x380] ;  /* 0x0000e000ff067b82 */ /* 0x000e240000000a00 */
[----:B0-----:R-:W-:-:S06]  /*0970*/  IMAD.WIDE R6, R3, 0x4, R6 ;  /* 0x0000000403067825 */ /* 0x001fcc00078e0206 */
[----:B------:R-:W2:Y:S01]  /*0980*/  LDG.E R7, desc[UR36][R6.64] ;  /* 0x0000002406077981 */ /* 0x000ea2000c1e1900 */
[----:B------:R-:W-:Y:S01]  /*0990*/  IMAD.MOV.U32 R27, RZ, RZ, R0 ;  /* 0x000000ffff1b7224 */ /* 0x000fe200078e0000 */
[----:B--2---:R-:W-:-:S13]  /*09a0*/  ISETP.NE.AND P0, PT, R7, R26, PT ;  /* 0x0000001a0700720c */ /* 0x004fda0003f05270 */
[----:B------:R-:W-:Y:S05]  /*09b0*/  @!P0 BRA `(.L_x_25) ;  /* 0x0000000000208947 */ /* 0x000fea0003800000 */
[----:B------:R0:W-:Y:S04]  /*09c0*/  STG.E desc[UR36][R4.64], R27 ;  /* 0x0000001b04007986 */ /* 0x0001e8000c101924 */
[----:B------:R-:W2:Y:S01]  /*09d0*/  LDG.E R0, desc[UR36][R16.64] ;  /* 0x0000002410007981 */ /* 0x000ea2000c1e1900 */
[----:B------:R-:W-:Y:S01]  /*09e0*/  IADD3 R7, PT, PT, R27, -0x1, RZ ;  /* 0xffffffff1b077810 */ /* 0x000fe20007ffe0ff */
[----:B------:R-:W-:-:S03]  /*09f0*/  VIADD R3, R3, 0x1 ;  /* 0x0000000103037836 */ /* 0x000fc60000000000 */
[----:B--2---:R-:W-:Y:S01]  /*0a00*/  ISETP.GE.AND P0, PT, R7, R0, PT ;  /* 0x000000000700720c */ /* 0x004fe20003f06270 */
[----:B------:R-:W-:-:S12]  /*0a10*/  VIADD R0, R27, 0x1 ;  /* 0x000000011b007836 */ /* 0x000fd80000000000 */
[----:B0-----:R-:W-:Y:S05]  /*0a20*/  @!P0 BRA `(.L_x_26) ;  /* 0xfffffffc00cc8947 */ /* 0x001fea000383ffff */
[----:B------:R-:W-:Y:S05]  /*0a30*/  BRA `(.L_x_24) ;  /* 0x0000000000047947 */ /* 0x000fea0003800000 */
.L_x_25:
[----:B------:R-:W-:-:S07]  /*0a40*/  VIADD R27, R27, 0xffffffff ;  /* 0xffffffff1b1b7836 */ /* 0x000fce0000000000 */
.L_x_24:
[----:B------:R-:W-:Y:S05]  /*0a50*/  BSYNC.RECONVERGENT B0 ;  /* 0x0000000000007941 */ /* 0x000fea0003800200 */
.L_x_23:
[----:B------:R-:W-:Y:S01]  /*0a60*/  MOV R8, 0x1a0 ;  /* 0x000001a000087802 */ /* 0x000fe20000000f00 */
[----:B------:R0:W-:Y:S01]  /*0a70*/  STL.128 [R1], R24 ;  /* 0x0000001801007387 */ /* 0x0001e20000100c00 */
[----:B------:R-:W1:Y:S01]  /*0a80*/  LDCU.64 UR4, c[0x4][0x190] ;  /* 0x01003200ff0477ac */ /* 0x000e620008000a00 */
[----:B------:R-:W-:Y:S02]  /*0a90*/  IMAD.MOV.U32 R6, RZ, RZ, R22 ;  /* 0x000000ffff067224 */ /* 0x000fe400078e0016 */
[----:B------:R-:W-:Y:S01]  /*0aa0*/  IMAD.MOV.U32 R7, RZ, RZ, R19 ;  /* 0x000000ffff077224 */ /* 0x000fe200078e0013 */
[----:B------:R-:W2:Y:S01]  /*0ab0*/  LDC.64 R8, c[0x4][R8] ;  /* 0x0100000008087b82 */ /* 0x000ea20000000a00 */
[----:B-1----:R-:W-:Y:S01]  /*0ac0*/  IMAD.U32 R4, RZ, RZ, UR4 ;  /* 0x00000004ff047e24 */ /* 0x002fe2000f8e00ff */
[----:B0-----:R-:W-:-:S07]  /*0ad0*/  MOV R5, UR5 ;  /* 0x0000000500057c02 */ /* 0x001fce0008000f00 */
[----:B------:R-:W-:-:S07]  /*0ae0*/  LEPC R20, `(.L_x_27) ;  /* 0x000000001014794e */ /* 0x000fce0000000000 */
[----:B--2---:R-:W-:Y:S05]  /*0af0*/  CALL.ABS.NOINC R8 ;  /* 0x0000000008007343 */ /* 0x004fea0003c00000 */
.L_x_27:
[----:B------:R-:W0:Y:S01]  /*0b00*/  LDC.64 R10, c[0x4][RZ] ;  /* 0x01000000ff0a7b82 */ /* 0x000e220000000a00 */
[----:B------:R-:W1:Y:S01]  /*0b10*/  LDCU.64 UR4, c[0x0][0x3b8] ;  /* 0x00007700ff0477ac */ /* 0x000e620008000a00 */
[----:B0-----:R-:W2:Y:S01]  /*0b20*/  LDG.E R0, desc[UR36][R10.64] ;  /* 0x000000240a007981 */ /* 0x001ea2000c1e1900 */
[----:B------:R-:W-:Y:S02]  /*0b30*/  SHF.R.S32.HI R5, RZ, 0x1f, R33 ;  /* 0x0000001fff057819 */ /* 0x000fe40000011421 */
[----:B--2---:R-:W-:-:S04]  /*0b40*/  IADD3 R3, P0, PT, R33, R0, RZ ;  /* 0x0000000021037210 */ /* 0x004fc80007f1e0ff */
[----:B------:R-:W-:Y:S02]  /*0b50*/  LEA.HI.X.SX32 R0, R0, R5, 0x1, P0 ;  /* 0x0000000500007211 */ /* 0x000fe400000f0eff */
[----:B-1----:R-:W-:-:S04]  /*0b60*/  LEA R12, P0, R3, UR4, 0x2 ;  /* 0x00000004030c7c11 */ /* 0x002fc8000f8010ff */
[----:B------:R-:W-:Y:S01]  /*0b70*/  LEA.HI.X R13, R3, UR5, R0, 0x2, P0 ;  /* 0x00000005030d7c11 */ /* 0x000fe200080f1400 */
[----:B------:R-:W-:Y:S01]  /*0b80*/  IMAD.MOV.U32 R3, RZ, RZ, 0x1 ;  /* 0x00000001ff037424 */ /* 0x000fe200078e00ff */
[----:B------:R-:W-:Y:S01]  /*0b90*/  MOV R8, 0x1a0 ;  /* 0x000001a000087802 */ /* 0x000fe20000000f00 */
[----:B------:R-:W0:Y:S03]  /*0ba0*/  LDCU.64 UR4, c[0x4][0x198] ;  /* 0x01003300ff0477ac */ /* 0x000e260008000a00 */
[----:B------:R1:W-:Y:S04]  /*0bb0*/  REDG.E.ADD.STRONG.GPU desc[UR36][R12.64], R3 ;  /* 0x000000030c00798e */ /* 0x0003e8000c12e124 */
[----:B------:R-:W2:Y:S01]  /*0bc0*/  LDG.E R27, desc[UR36][R10.64] ;  /* 0x000000240a1b7981 */ /* 0x000ea2000c1e1900 */
[----:B------:R-:W3:Y:S01]  /*0bd0*/  LDC.64 R8, c[0x4][R8] ;  /* 0x0100000008087b82 */ /* 0x000ee20000000a00 */
[----:B------:R-:W-:-:S02]  /*0be0*/  IMAD.MOV.U32 R6, RZ, RZ, R22 ;  /* 0x000000ffff067224 */ /* 0x000fc400078e0016 */
[----:B------:R-:W-:Y:S02]  /*0bf0*/  IMAD.MOV.U32 R7, RZ, RZ, R19 ;  /* 0x000000ffff077224 */ /* 0x000fe400078e0013 */
[----:B0-----:R-:W-:Y:S01]  /*0c00*/  IMAD.U32 R4, RZ, RZ, UR4 ;  /* 0x00000004ff047e24 */ /* 0x001fe2000f8e00ff */
[----:B------:R-:W-:Y:S01]  /*0c10*/  MOV R5, UR5 ;  /* 0x0000000500057c02 */ /* 0x000fe20008000f00 */
[----:B--23--:R1:W-:Y:S06]  /*0c20*/  STL.128 [R1], R24 ;  /* 0x0000001801007387 */ /* 0x00c3ec0000100c00 */
[----:B------:R-:W-:-:S07]  /*0c30*/  LEPC R20, `(.L_x_28) ;  /* 0x000000001014794e */ /* 0x000fce0000000000 */
[----:B-1----:R-:W-:Y:S05]  /*0c40*/  CALL.ABS.NOINC R8 ;  /* 0x0000000008007343 */ /* 0x002fea0003c00000 */
.L_x_28:
[----:B------:R-:W-:-:S07]  /*0c50*/  VIADD R28, R28, 0x1 ;  /* 0x000000011c1c7836 */ /* 0x000fce0000000000 */
.L_x_22:
[----:B------:R-:W-:Y:S05]  /*0c60*/  BSYNC.RECONVERGENT B6 ;  /* 0x0000000000067941 */ /* 0x000fea0003800200 */
.L_x_21:
[----:B------:R-:W-:-:S05]  /*0c70*/  VIADD R23, R23, UR39 ;  /* 0x0000002717177c36 */ /* 0x000fca0008000000 */
[----:B------:R-:W-:-:S13]  /*0c80*/  ISETP.GE.AND P0, PT, R23, R30, PT ;  /* 0x0000001e1700720c */ /* 0x000fda0003f06270 */
[----:B------:R-:W-:Y:S05]  /*0c90*/  @!P0 BRA `(.L_x_29) ;  /* 0xfffffff800d08947 */ /* 0x000fea000383ffff */
.L_x_20:
[----:B------:R-:W-:Y:S05]  /*0ca0*/  BSYNC B7 ;  /* 0x0000000000077941 */ /* 0x000fea0003800000 */
.L_x_19:
[----:B------:R-:W0:Y:S01]  /*0cb0*/  LDCU.64 UR4, c[0x0][0x3b8] ;  /* 0x00007700ff0477ac */ /* 0x000e220008000a00 */
[C---:B------:R-:W-:Y:S02]  /*0cc0*/  IADD3 R0, P0, PT, R29.reuse, R18, RZ ;  /* 0x000000121d007210 */ /* 0x040fe40007f1e0ff */
[----:B------:R-:W-:Y:S02]  /*0cd0*/  IADD3 R29, PT, PT, R29, 0x1, RZ ;  /* 0x000000011d1d7810 */ /* 0x000fe40007ffe0ff */
[----:B------:R-:W-:Y:S02]  /*0ce0*/  LEA.HI.X.SX32 R3, R18, RZ, 0x1, P0 ;  /* 0x000000ff12037211 */ /* 0x000fe400000f0eff */
[----:B0-----:R-:W-:-:S04]  /*0cf0*/  LEA R4, P0, R0, UR4, 0x2 ;  /* 0x0000000400047c11 */ /* 0x001fc8000f8010ff */
[----:B------:R-:W-:Y:S02]  /*0d00*/  LEA.HI.X R5, R0, UR5, R3, 0x2, P0 ;  /* 0x0000000500057c11 */ /* 0x000fe400080f1403 */
[----:B------:R-:W-:-:S03]  /*0d10*/  ISETP.NE.AND P0, PT, R29, UR39, PT ;  /* 0x000000271d007c0c */ /* 0x000fc6000bf05270 */
[----:B------:R0:W-:Y:S10]  /*0d20*/  REDG.E.ADD.STRONG.GPU desc[UR36][R4.64], R28 ;  /* 0x0000001c0400798e */ /* 0x0001f4000c12e124 */
[----:B------:R-:W-:Y:S05]  /*0d30*/  @P0 BRA `(.L_x_30) ;  /* 0xfffffff800340947 */ /* 0x000fea000383ffff */
.L_x_18:
[----:B------:R-:W-:Y:S05]  /*0d40*/  BSYNC B8 ;  /* 0x0000000000087941 */ /* 0x000fea0003800000 */
.L_x_16:
[----:B------:R-:W-:Y:S02]  /*0d50*/  VIADD R18, R18, UR39 ;  /* 0x0000002712127c36 */ /* 0x000fe40008000000 */
[----:B------:R-:W-:-:S05]  /*0d60*/  IMAD.IADD R3, R33, 0x1, R32 ;  /* 0x0000000121037824 */ /* 0x000fca00078e0220 */
[----:B------:R-:W-:-:S13]  /*0d70*/  ISETP.GE.AND P0, PT, R18, R3, PT ;  /* 0x000000031200720c */ /* 0x000fda0003f06270 */
[----:B------:R-:W-:Y:S05]  /*0d80*/  @!P0 BRA `(.L_x_31) ;  /* 0xfffffff400488947 */ /* 0x000fea000383ffff */
.L_x_12:
[----:B------:R-:W0:Y:S01]  /*0d90*/  LDCU.64 UR4, c[0x0][0x3a0] ;  /* 0x00007400ff0477ac */ /* 0x000e220008000a00 */
[----:B------:R-:W-:-:S04]  /*0da0*/  IADD3 R3, P0, PT, R2, UR38, RZ ;  /* 0x0000002602037c10 */ /* 0x000fc8000ff1e0ff */
[----:B------:R-:W-:Y:S02]  /*0db0*/  LEA.HI.X.SX32 R0, R2, RZ, 0x1, P0 ;  /* 0x000000ff02007211 */ /* 0x000fe400000f0eff */
[C---:B0-----:R-:W-:Y:S01]  /*0dc0*/  LEA R4, P0, R3.reuse, UR4, 0x2 ;  /* 0x0000000403047c11 */ /* 0x041fe2000f8010ff */
[----:B------:R-:W0:Y:S03]  /*0dd0*/  LDCU UR4, c[0x0][0x370] ;  /* 0x00006e00ff0477ac */ /* 0x000e260008000800 */
[----:B------:R-:W-:Y:S01]  /*0de0*/  LEA.HI.X R5, R3, UR5, R0, 0x2, P0 ;  /* 0x0000000503057c11 */ /* 0x000fe200080f1400 */
[----:B------:R-:W1:Y:S04]  /*0df0*/  LDCU UR5, c[0x0][0x3b0] ;  /* 0x00007600ff0577ac */ /* 0x000e680008000800 */
[----:B------:R2:W5:Y:S01]  /*0e00*/  ATOMG.E.EXCH.STRONG.GPU PT, RZ, desc[UR36][R4.64], RZ ;  /* 0x800000ff04ff79a8 */ /* 0x000562000c1ef124 */
[----:B0-----:R-:W-:-:S05]  /*0e10*/  VIADD R34, R34, UR4 ;  /* 0x0000000422227c36 */ /* 0x001fca0008000000 */
[----:B-1----:R-:W-:-:S13]  /*0e20*/  ISETP.GE.AND P0, PT, R34, UR5, PT ;  /* 0x0000000522007c0c */ /* 0x002fda000bf06270 */
[----:B--2---:R-:W-:Y:S05]  /*0e30*/  @!P0 BRA `(.L_x_32) ;  /* 0xfffffff000ac8947 */ /* 0x004fea000383ffff */
.L_x_9:
[----:B------:R-:W-:Y:S05]  /*0e40*/  WARPSYNC.ALL ;  /* 0x0000000000007948 */ /* 0x000fea0003800000 */
[----:B------:R-:W-:Y:S06]  /*0e50*/  BAR.SYNC.DEFER_BLOCKING 0x0 ;  /* 0x0000000000007b1d */ /* 0x000fec0000010000 */
[----:B------:R-:W-:Y:S05]  /*0e60*/  EXIT ;  /* 0x000000000000794d */ /* 0x000fea0003800000 */
.L_x_33:
        /* <DEDUP_REMOVED lines=9> */
.L_x_41:


//--------------------- .text._Z4findPiiii        --------------------------
	.section	.text._Z4findPiiii,"ax",@progbits
	.align	128
        .global         _Z4findPiiii
        .type           _Z4findPiiii,@function
        .size           _Z4findPiiii,(.L_x_42 - _Z4findPiiii)
        .other          _Z4findPiiii,@"STO_CUDA_ENTRY STV_DEFAULT"
_Z4findPiiii:
.text._Z4findPiiii:
[----:B------:R-:W-:Y:S01]  /*0000*/  LDC R1, c[0x0][0x37c] ;  /* 0x0000df00ff017b82 */ /* 0x000fe20000000800 */
[----:B------:R-:W0:Y:S01]  /*0010*/  S2R R5, SR_TID.X ;  /* 0x0000000000057919 */ /* 0x000e220000002100 */
[----:B------:R-:W0:Y:S01]  /*0020*/  LDCU UR4, c[0x0][0x360] ;  /* 0x00006c00ff0477ac */ /* 0x000e220008000800 */
[----:B------:R-:W0:Y:S01]  /*0030*/  S2R R0, SR_CTAID.X ;  /* 0x0000000000007919 */ /* 0x000e220000002500 */
[----:B------:R-:W1:Y:S01]  /*0040*/  LDCU UR5, c[0x0][0x390] ;  /* 0x00007200ff0577ac */ /* 0x000e620008000800 */
[----:B------:R-:W2:Y:S01]  /*0050*/  LDCU UR6, c[0x0][0x38c] ;  /* 0x00007180ff0677ac */ /* 0x000ea20008000800 */
[----:B0-----:R-:W-:-:S05]  /*0060*/  IMAD R5, R0, UR4, R5 ;  /* 0x0000000400057c24 */ /* 0x001fca000f8e0205 */
[----:B-1----:R-:W-:-:S04]  /*0070*/  ISETP.GT.AND P0, PT, R5, UR5, PT ;  /* 0x0000000505007c0c */ /* 0x002fc8000bf04270 */
[----:B--2---:R-:W-:-:S13]  /*0080*/  ISETP.LT.OR P0, PT, R5, UR6, P0 ;  /* 0x0000000605007c0c */ /* 0x004fda0008701670 */
[----:B------:R-:W-:Y:S05]  /*0090*/  @P0 EXIT ;  /* 0x000000000000094d */ /* 0x000fea0003800000 */
[----:B------:R-:W0:Y:S01]  /*00a0*/  LDC.64 R2, c[0x0][0x380] ;  /* 0x0000e000ff027b82 */ /* 0x000e220000000a00 */
[----:B------:R-:W1:Y:S01]  /*00b0*/  LDCU.64 UR6, c[0x0][0x358] ;  /* 0x00006b00ff0677ac */ /* 0x000e620008000a00 */
[----:B------:R-:W2:Y:S01]  /*00c0*/  LDCU UR4, c[0x0][0x388] ;  /* 0x00007100ff0477ac */ /* 0x000ea20008000800 */
[----:B0-----:R-:W-:-:S06]  /*00d0*/  IMAD.WIDE R2, R5, 0x4, R2 ;  /* 0x0000000405027825 */ /* 0x001fcc00078e0202 */
[----:B-1----:R-:W2:Y:S02]  /*00e0*/  LDG.E R2, desc[UR6][R2.64] ;  /* 0x0000000602027981 */ /* 0x002ea4000c1e1900 */
[----:B--2---:R-:W-:-:S13]  /*00f0*/  ISETP.NE.AND P0, PT, R2, UR4, PT ;  /* 0x0000000402007c0c */ /* 0x004fda000bf05270 */
[----:B------:R-:W-:Y:S05]  /*0100*/  @P0 EXIT ;  /* 0x000000000000094d */ /* 0x000fea0003800000 */
[----:B------:R-:W0:Y:S01]  /*0110*/  S2R R0, SR_LANEID ;  /* 0x0000000000007919 */ /* 0x000e220000000000 */
[----:B------:R-:W1:Y:S01]  /*0120*/  LDC.64 R2, c[0x4][RZ] ;  /* 0x01000000ff027b82 */ /* 0x000e620000000a00 */
[----:B------:R-:W-:Y:S01]  /*0130*/  VOTEU.ANY UR4, UPT, PT ;  /* 0x0000000000047886 */ /* 0x000fe200038e0100 */
[----:B------:R-:W-:Y:S01]  /*0140*/  CREDUX.MIN.S32 UR5, R5 ;  /* 0x00000000050572cc */ /* 0x000fe20000008200 */
[----:B------:R-:W-:-:S12]  /*0150*/  UFLO.U32 UR4, UR4 ;  /* 0x00000004000472bd */ /* 0x000fd800080e0000 */
[----:B------:R-:W-:Y:S01]  /*0160*/  IMAD.U32 R5, RZ, RZ, UR5 ;  /* 0x00000005ff057e24 */ /* 0x000fe2000f8e00ff */
[----:B0-----:R-:W-:-:S13]  /*0170*/  ISETP.EQ.U32.AND P0, PT, R0, UR4, PT ;  /* 0x0000000400007c0c */ /* 0x001fda000bf02070 */
[----:B-1----:R-:W-:Y:S01]  /*0180*/  @P0 REDG.E.MIN.S32.STRONG.GPU desc[UR6][R2.64], R5 ;  /* 0x000000050200098e */ /* 0x002fe2000c92e306 */
[----:B------:R-:W-:Y:S05]  /*0190*/  EXIT ;  /* 0x000000000000794d */ /* 0x000fea0003800000 */
.L_x_34:
        /* <DEDUP_REMOVED lines=14> */
.L_x_42:


//--------------------- .text._Z12reset_bitmapPiii --------------------------
	.section	.text._Z12reset_bitmapPiii,"ax",@progbits
	.align	128
        .global         _Z12reset_bitmapPiii
        .type           _Z12reset_bitmapPiii,@function
        .size           _Z12reset_bitmapPiii,(.L_x_43 - _Z12reset_bitmapPiii)
        .other          _Z12reset_bitmapPiii,@"STO_CUDA_ENTRY STV_DEFAULT"
_Z12reset_bitmapPiii:
.text._Z12reset_bitmapPiii:
[----:B------:R-:W-:Y:S01]  /*0000*/  LDC R1, c[0x0][0x37c] ;  /* 0x0000df00ff017b82 */ /* 0x000fe20000000800 */
[----:B------:R-:W0:Y:S01]  /*0010*/  S2R R5, SR_TID.X ;  /* 0x0000000000057919 */ /* 0x000e220000002100 */
[----:B------:R-:W1:Y:S01]  /*0020*/  LDCU.64 UR4, c[0x0][0x388] ;  /* 0x00007100ff0477ac */ /* 0x000e620008000a00 */
[----:B------:R-:W0:Y:S01]  /*0030*/  S2R R0, SR_CTAID.X ;  /* 0x0000000000007919 */ /* 0x000e220000002500 */
[----:B------:R-:W0:Y:S01]  /*0040*/  LDCU UR6, c[0x0][0x360] ;  /* 0x00006c00ff0677ac */ /* 0x000e220008000800 */
[----:B-1----:R-:W-:-:S04]  /*0050*/  UIMAD UR4, UR5, UR4, URZ ;  /* 0x00000004050472a4 */ /* 0x002fc8000f8e02ff */
[----:B------:R-:W-:Y:S01]  /*0060*/  UIADD3 UR5, UPT, UPT, UR4, UR5, URZ ;  /* 0x0000000504057290 */ /* 0x000fe2000fffe0ff */
[----:B0-----:R-:W-:-:S05]  /*0070*/  IMAD R5, R0, UR6, R5 ;  /* 0x0000000600057c24 */ /* 0x001fca000f8e0205 */
[----:B------:R-:W-:-:S04]  /*0080*/  ISETP.GE.AND P0, PT, R5, UR5, PT ;  /* 0x0000000505007c0c */ /* 0x000fc8000bf06270 */
[----:B------:R-:W-:-:S13]  /*0090*/  ISETP.LT.OR P0, PT, R5, UR4, P0 ;  /* 0x0000000405007c0c */ /* 0x000fda0008701670 */
[----:B------:R-:W-:Y:S05]  /*00a0*/  @P0 EXIT ;  /* 0x000000000000094d */ /* 0x000fea0003800000 */
[----:B------:R-:W0:Y:S01]  /*00b0*/  LDC.64 R2, c[0x0][0x380] ;  /* 0x0000e000ff027b82 */ /* 0x000e220000000a00 */
[----:B------:R-:W1:Y:S01]  /*00c0*/  LDCU.64 UR4, c[0x0][0x358] ;  /* 0x00006b00ff0477ac */ /* 0x000e620008000a00 */
[----:B0-----:R-:W-:-:S05]  /*00d0*/  IMAD.WIDE R2, R5, 0x4, R2 ;  /* 0x0000000405027825 */ /* 0x001fca00078e0202 */
[----:B-1----:R-:W-:Y:S01]  /*00e0*/  ATOMG.E.EXCH.STRONG.GPU PT, RZ, desc[UR4][R2.64], RZ ;  /* 0x800000ff02ff79a8 */ /* 0x002fe2000c1ef104 */
[----:B------:R-:W-:Y:S05]  /*00f0*/  EXIT ;  /* 0x000000000000794d */ /* 0x000fea0003800000 */
.L_x_35:
        /* <DEDUP_REMOVED lines=16> */
.L_x_43:


//--------------------- .nv.global.init           --------------------------
	.section	.nv.global.init,"aw",@progbits
.nv.global.init:
	.type		$str$4,@object
	.size		$str$4,($str$1 - $str$4)
$str$4:
        /*0000*/ 	.byte	0x49, 0x6e, 0x73, 0x69, 0x64, 0x65, 0x20, 0x31, 0x0a, 0x00
	.type		$str$1,@object
	.size		$str$1,($str$5 - $str$1)
$str$1:
        /*000a*/ 	.byte	0x49, 0x6e, 0x73, 0x69, 0x64, 0x65, 0x20, 0x34, 0x0a, 0x00
	.type		$str$5,@object
	.size		$str$5,($str - $str$5)
$str$5:
        /*0014*/ 	.byte	0x49, 0x6e, 0x73, 0x69, 0x64, 0x65, 0x20, 0x32, 0x0a, 0x00
	.type		$str,@object
	.size		$str,($str$2 - $str)
$str:
        /*001e*/ 	.byte	0x49, 0x6e, 0x73, 0x69, 0x64, 0x65, 0x20, 0x6b, 0x65, 0x72, 0x6e, 0x65, 0x6c, 0x0a, 0x00
	.type		$str$2,@object
	.size		$str$2,($str$3 - $str$2)
$str$2:
        /*002d*/ 	.byte	0x49, 0x6e, 0x73, 0x69, 0x64, 0x65, 0x20, 0x35, 0x2c, 0x20, 0x69, 0x6f, 0x3d, 0x25, 0x64, 0x00
	.type		$str$3,@object
	.size		$str$3,($str$7 - $str$3)
$str$3:
        /*003d*/ 	.byte	0x49, 0x6e, 0x73, 0x69, 0x64, 0x65, 0x20, 0x36, 0x2c, 0x20, 0x63, 0x3d, 0x25, 0x64, 0x20, 0x20
        /*004d*/ 	.byte	0x00
	.type		$str$7,@object
	.size		$str$7,($str$6 - $str$7)
$str$7:
        /*004e*/ 	.byte	0x41, 0x66, 0x74, 0x65, 0x72, 0x3a, 0x20, 0x69, 0x3d, 0x25, 0x64, 0x2c, 0x20, 0x6a, 0x3d, 0x25
        /*005e*/ 	.byte	0x64, 0x2c, 0x20, 0x6b, 0x3d, 0x25, 0x64, 0x2c, 0x20, 0x6c, 0x3d, 0x25, 0x64, 0x0a, 0x00
	.type		$str$6,@object
	.size		$str$6,(.L_50 - $str$6)
$str$6:
        /*006d*/ 	.byte	0x42, 0x65, 0x66, 0x6f, 0x72, 0x65, 0x3a, 0x20, 0x69, 0x3d, 0x25, 0x64, 0x2c, 0x20, 0x6a, 0x3d
        /*007d*/ 	.byte	0x25, 0x64, 0x2c, 0x20, 0x6b, 0x3d, 0x25, 0x64, 0x2c, 0x20, 0x6c, 0x3d, 0x25, 0x64, 0x0a, 0x00
.L_50:


//--------------------- .nv.shared.reserved.0     --------------------------
	.section	.nv.shared.reserved.0,"aw",@nobits
	.weak		__nv_reservedSMEM_offset_0_alias
	.size		__nv_reservedSMEM_offset_0_alias, 0, 64
	.other		__nv_reservedSMEM_offset_0_alias,@"STO_CUDA_RESERVED_SHARED STV_DEFAULT"
__nv_reservedSMEM_offset_0_alias:
	.zero		0
	.zero		64


//--------------------- .nv.global                --------------------------
	.section	.nv.global,"aw",@nobits
	.align	4
.nv.global:
	.type		L,@object
	.size		L,(_ZN34_INTERNAL_257d1ade_4_k_cu_457cdf3a6thrust24THRUST_300001_SM_1000_NS12placeholders3_10E - L)
L:
	.zero		4
	.type		_ZN34_INTERNAL_257d1ade_4_k_cu_457cdf3a6thrust24THRUST_300001_SM_1000_NS12placeholders3_10E,@object
	.size		_ZN34_INTERNAL_257d1ade_4_k_cu_457cdf3a6thrust24THRUST_300001_SM_1000_NS12placeholders3_10E,(_ZN34_INTERNAL_257d1ade_4_k_cu_457cdf3a4cuda3std3__419piecewise_constructE - _ZN34_INTERNAL_257d1ade_4_k_cu_457cdf3a6thrust24THRUST_300001_SM_1000_NS12placeholders3_10E)
_ZN34_INTERNAL_257d1ade_4_k_cu_457cdf3a6thrust24THRUST_300001_SM_1000_NS12placeholders3_10E:
	.zero		1
	.type		_ZN34_INTERNAL_257d1ade_4_k_cu_457cdf3a4cuda3std3__419piecewise_constructE,@object
	.size		_ZN34_INTERNAL_257d1ade_4_k_cu_457cdf3a4cuda3std3__419piecewise_constructE,(_ZN34_INTERNAL_257d1ade_4_k_cu_457cdf3a4cuda3std6ranges3__45__cpo5cdataE - _ZN34_INTERNAL_257d1ade_4_k_cu_457cdf3a4cuda3std3__419piecewise_constructE)
_ZN34_INTERNAL_257d1ade_4_k_cu_457cdf3a4cuda3std3__419piecewise_constructE:
	.zero		1
	.type		_ZN34_INTERNAL_257d1ade_4_k_cu_457cdf3a4cuda3std6ranges3__45__cpo5cdataE,@object
	.size		_ZN34_INTERNAL_257d1ade_4_k_cu_457cdf3a4cuda3std6ranges3__45__cpo5cdataE,(_ZN34_INTERNAL_257d1ade_4_k_cu_457cdf3a6thrust24THRUST_300001_SM_1000_NS12placeholders2_2E - _ZN34_INTERNAL_257d1ade_4_k_cu_457cdf3a4cuda3std6ranges3__45__cpo5cdataE)
_ZN34_INTERNAL_257d1ade_4_k_cu_457cdf3a4cuda3std6ranges3__45__cpo5cdataE:
	.zero		1
	.type		_ZN34_INTERNAL_257d1ade_4_k_cu_457cdf3a6thrust24THRUST_300001_SM_1000_NS12placeholders2_2E,@object
	.size		_ZN34_INTERNAL_257d1ade_4_k_cu_457cdf3a6thrust24THRUST_300001_SM_1000_NS12placeholders2_2E,(_ZN34_INTERNAL_257d1ade_4_k_cu_457cdf3a4cuda3std3__45__cpo3endE - _ZN34_INTERNAL_257d1ade_4_k_cu_457cdf3a6thrust24THRUST_300001_SM_1000_NS12placeholders2_2E)
_ZN34_INTERNAL_257d1ade_4_k_cu_457cdf3a6thrust24THRUST_300001_SM_1000_NS12placeholders2_2E:
	.zero		1
	.type		_ZN34_INTERNAL_257d1ade_4_k_cu_457cdf3a4cuda3std3__45__cpo3endE,@object
	.size		_ZN34_INTERNAL_257d1ade_4_k_cu_457cdf3a4cuda3std3__45__cpo3endE,(_ZN34_INTERNAL_257d1ade_4_k_cu_457cdf3a4cuda3std6ranges3__45__cpo3endE - _ZN34_INTERNAL_257d1ade_4_k_cu_457cdf3a4cuda3std3__45__cpo3endE)
_ZN34_INTERNAL_257d1ade_4_k_cu_457cdf3a4cuda3std3__45__cpo3endE:
	.zero		1
	.type		_ZN34_INTERNAL_257d1ade_4_k_cu_457cdf3a4cuda3std6ranges3__45__cpo3endE,@object
	.size		_ZN34_INTERNAL_257d1ade_4_k_cu_457cdf3a4cuda3std6ranges3__45__cpo3endE,(_ZN34_INTERNAL_257d1ade_4_k_cu_457cdf3a6thrust24THRUST_300001_SM_1000_NS12placeholders2_6E - _ZN34_INTERNAL_257d1ade_4_k_cu_457cdf3a4cuda3std6ranges3__45__cpo3endE)
_ZN34_INTERNAL_257d1ade_4_k_cu_457cdf3a4cuda3std6ranges3__45__cpo3endE:
	.zero		1
	.type		_ZN34_INTERNAL_257d1ade_4_k_cu_457cdf3a6thrust24THRUST_300001_SM_1000_NS12placeholders2_6E,@object
	.size		_ZN34_INTERNAL_257d1ade_4_k_cu_457cdf3a6thrust24THRUST_300001_SM_1000_NS12placeholders2_6E,(_ZN34_INTERNAL_257d1ade_4_k_cu_457cdf3a4cuda3std3__45__cpo4rendE - _ZN34_INTERNAL_257d1ade_4_k_cu_457cdf3a6thrust24THRUST_300001_SM_1000_NS12placeholders2_6E)
_ZN34_INTERNAL_257d1ade_4_k_cu_457cdf3a6thrust24THRUST_300001_SM_1000_NS12placeholders2_6E:
	.zero		1
	.type		_ZN34_INTERNAL_257d1ade_4_k_cu_457cdf3a4cuda3std3__45__cpo4rendE,@object
	.size		_ZN34_INTERNAL_257d1ade_4_k_cu_457cdf3a4cuda3std3__45__cpo4rendE,(_ZN34_INTERNAL_257d1ade_4_k_cu_457cdf3a4cuda3std6ranges3__45__cpo9iter_swapE - _ZN34_INTERNAL_257d1ade_4_k_cu_457cdf3a4cuda3std3__45__cpo4rendE)
_ZN34_INTERNAL_257d1ade_4_k_cu_457cdf3a4cuda3std3__45__cpo4rendE:
	.zero		1
	.type		_ZN34_INTERNAL_257d1ade_4_k_cu_457cdf3a4cuda3std6ranges3__45__cpo9iter_swapE,@object
	.size		_ZN34_INTERNAL_257d1ade_4_k_cu_457cdf3a4cuda3std6ranges3__45__cpo9iter_swapE,(_ZN34_INTERNAL_257d1ade_4_k_cu_457cdf3a4cuda3std3__48unexpectE - _ZN34_INTERNAL_257d1ade_4_k_cu_457cdf3a4cuda3std6ranges3__45__cpo9iter_swapE)
_ZN34_INTERNAL_257d1ade_4_k_cu_457cdf3a4cuda3std6ranges3__45__cpo9iter_swapE:
	.zero		1
	.type		_ZN34_INTERNAL_257d1ade_4_k_cu_457cdf3a4cuda3std3__48unexpectE,@object
	.size		_ZN34_INTERNAL_257d1ade_4_k_cu_457cdf3a4cuda3std3__48unexpectE,(_ZN34_INTERNAL_257d1ade_4_k_cu_457cdf3a6thrust24THRUST_300001_SM_1000_NS8cuda_cub3parE - _ZN34_INTERNAL_257d1ade_4_k_cu_457cdf3a4cuda3std3__48unexpectE)
_ZN34_INTERNAL_257d1ade_4_k_cu_457cdf3a4cuda3std3__48unexpectE:
	.zero		1
	.type		_ZN34_INTERNAL_257d1ade_4_k_cu_457cdf3a6thrust24THRUST_300001_SM_1000_NS8cuda_cub3parE,@object
	.size		_ZN34_INTERNAL_257d1ade_4_k_cu_457cdf3a6thrust24THRUST_300001_SM_1000_NS8cuda_cub3parE,(_ZN34_INTERNAL_257d1ade_4_k_cu_457cdf3a6thrust24THRUST_300001_SM_1000_NS12placeholders2_8E - _ZN34_INTERNAL_257d1ade_4_k_cu_457cdf3a6thrust24THRUST_300001_SM_1000_NS8cuda_cub3parE)
_ZN34_INTERNAL_257d1ade_4_k_cu_457cdf3a6thrust24THRUST_300001_SM_1000_NS8cuda_cub3parE:
	.zero		1
	.type		_ZN34_INTERNAL_257d1ade_4_k_cu_457cdf3a6thrust24THRUST_300001_SM_1000_NS12placeholders2_8E,@object
	.size		_ZN34_INTERNAL_257d1ade_4_k_cu_457cdf3a6thrust24THRUST_300001_SM_1000_NS12placeholders2_8E,(_ZN34_INTERNAL_257d1ade_4_k_cu_457cdf3a4cuda3std3__45__cpo5crendE - _ZN34_INTERNAL_257d1ade_4_k_cu_457cdf3a6thrust24THRUST_300001_SM_1000_NS12placeholders2_8E)
_ZN34_INTERNAL_257d1ade_4_k_cu_457cdf3a6thrust24THRUST_300001_SM_1000_NS12placeholders2_8E:
	.zero		1
	.type		_ZN34_INTERNAL_257d1ade_4_k_cu_457cdf3a4cuda3std3__45__cpo5crendE,@object
	.size		_ZN34_INTERNAL_257d1ade_4_k_cu_457cdf3a4cuda3std3__45__cpo5crendE,(_ZN34_INTERNAL_257d1ade_4_k_cu_457cdf3a4cuda3std6ranges3__45__cpo4prevE - _ZN34_INTERNAL_257d1ade_4_k_cu_457cdf3a4cuda3std3__45__cpo5crendE)
_ZN34_INTERNAL_257d1ade_4_k_cu_457cdf3a4cuda3std3__45__cpo5crendE:
	.zero		1
	.type		_ZN34_INTERNAL_257d1ade_4_k_cu_457cdf3a4cuda3std6ranges3__45__cpo4prevE,@object
	.size		_ZN34_INTERNAL_257d1ade_4_k_cu_457cdf3a4cuda3std6ranges3__45__cpo4prevE,(_ZN34_INTERNAL_257d1ade_4_k_cu_457cdf3a6thrust24THRUST_300001_SM_1000_NS6system6detail10sequential3seqE - _ZN34_INTERNAL_257d1ade_4_k_cu_457cdf3a4cuda3std6ranges3__45__cpo4prevE)
_ZN34_INTERNAL_257d1ade_4_k_cu_457cdf3a4cuda3std6ranges3__45__cpo4prevE:
	.zero		1
	.type		_ZN34_INTERNAL_257d1ade_4_k_cu_457cdf3a6thrust24THRUST_300001_SM_1000_NS6system6detail10sequential3seqE,@object
	.size		_ZN34_INTERNAL_257d1ade_4_k_cu_457cdf3a6thrust24THRUST_300001_SM_1000_NS6system6detail10sequential3seqE,(_ZN34_INTERNAL_257d1ade_4_k_cu_457cdf3a4cuda3std6ranges3__45__cpo9iter_moveE - _ZN34_INTERNAL_257d1ade_4_k_cu_457cdf3a6thrust24THRUST_300001_SM_1000_NS6system6detail10sequential3seqE)
_ZN34_INTERNAL_257d1ade_4_k_cu_457cdf3a6thrust24THRUST_300001_SM_1000_NS6system6detail10sequential3seqE:
	.zero		1
	.type		_ZN34_INTERNAL_257d1ade_4_k_cu_457cdf3a4cuda3std6ranges3__45__cpo9iter_moveE,@object
	.size		_ZN34_INTERNAL_257d1ade_4_k_cu_457cdf3a4cuda3std6ranges3__45__cpo9iter_moveE,(_ZN34_INTERNAL_257d1ade_4_k_cu_457cdf3a6thrust24THRUST_300001_SM_1000_NS12placeholders2_4E - _ZN34_INTERNAL_257d1ade_4_k_cu_457cdf3a4cuda3std6ranges3__45__cpo9iter_moveE)
_ZN34_INTERNAL_257d1ade_4_k_cu_457cdf3a4cuda3std6ranges3__45__cpo9iter_moveE:
	.zero		1
	.type		_ZN34_INTERNAL_257d1ade_4_k_cu_457cdf3a6thrust24THRUST_300001_SM_1000_NS12placeholders2_4E,@object
	.size		_ZN34_INTERNAL_257d1ade_4_k_cu_457cdf3a6thrust24THRUST_300001_SM_1000_NS12placeholders2_4E,(_ZN34_INTERNAL_257d1ade_4_k_cu_457cdf3a4cuda3std3__45__cpo4cendE - _ZN34_INTERNAL_257d1ade_4_k_cu_457cdf3a6thrust24THRUST_300001_SM_1000_NS12placeholders2_4E)
_ZN34_INTERNAL_257d1ade_4_k_cu_457cdf3a6thrust24THRUST_300001_SM_1000_NS12placeholders2_4E:
	.zero		1
	.type		_ZN34_INTERNAL_257d1ade_4_k_cu_457cdf3a4cuda3std3__45__cpo4cendE,@object
	.size		_ZN34_INTERNAL_257d1ade_4_k_cu_457cdf3a4cuda3std3__45__cpo4cendE,(_ZN34_INTERNAL_257d1ade_4_k_cu_457cdf3a4cuda3std6ranges3__45__cpo4cendE - _ZN34_INTERNAL_257d1ade_4_k_cu_457cdf3a4cuda3std3__45__cpo4cendE)
_ZN34_INTERNAL_257d1ade_4_k_cu_457cdf3a4cuda3std3__45__cpo4cendE:
	.zero		1
	.type		_ZN34_INTERNAL_257d1ade_4_k_cu_457cdf3a4cuda3std6ranges3__45__cpo4cendE,@object
	.size		_ZN34_INTERNAL_257d1ade_4_k_cu_457cdf3a4cuda3std6ranges3__45__cpo4cendE,(_ZN34_INTERNAL_257d1ade_4_k_cu_457cdf3a4cuda3std3__420unreachable_sentinelE - _ZN34_INTERNAL_257d1ade_4_k_cu_457cdf3a4cuda3std6ranges3__45__cpo4cendE)
_ZN34_INTERNAL_257d1ade_4_k_cu_457cdf3a4cuda3std6ranges3__45__cpo4cendE:
	.zero		1
	.type		_ZN34_INTERNAL_257d1ade_4_k_cu_457cdf3a4cuda3std3__420unreachable_sentinelE,@object
	.size		_ZN34_INTERNAL_257d1ade_4_k_cu_457cdf3a4cuda3std3__420unreachable_sentinelE,(_ZN34_INTERNAL_257d1ade_4_k_cu_457cdf3a4cuda3std6ranges3__45__cpo5ssizeE - _ZN34_INTERNAL_257d1ade_4_k_cu_457cdf3a4cuda3std3__420unreachable_sentinelE)
_ZN34_INTERNAL_257d1ade_4_k_cu_457cdf3a4cuda3std3__420unreachable_sentinelE:
	.zero		1
	.type		_ZN34_INTERNAL_257d1ade_4_k_cu_457cdf3a4cuda3std6ranges3__45__cpo5ssizeE,@object
	.size		_ZN34_INTERNAL_257d1ade_4_k_cu_457cdf3a4cuda3std6ranges3__45__cpo5ssizeE,(_ZN34_INTERNAL_257d1ade_4_k_cu_457cdf3a6thrust24THRUST_300001_SM_1000_NS3seqE - _ZN34_INTERNAL_257d1ade_4_k_cu_457cdf3a4cuda3std6ranges3__45__cpo5ssizeE)
_ZN34_INTERNAL_257d1ade_4_k_cu_457cdf3a4cuda3std6ranges3__45__cpo5ssizeE:
	.zero		1
	.type		_ZN34_INTERNAL_257d1ade_4_k_cu_457cdf3a6thrust24THRUST_300001_SM_1000_NS3seqE,@object
	.size		_ZN34_INTERNAL_257d1ade_4_k_cu_457cdf3a6thrust24THRUST_300001_SM_1000_NS3seqE,(_ZN34_INTERNAL_257d1ade_4_k_cu_457cdf3a4cuda3std3__48in_placeE - _ZN34_INTERNAL_257d1ade_4_k_cu_457cdf3a6thrust24THRUST_300001_SM_1000_NS3seqE)
_ZN34_INTERNAL_257d1ade_4_k_cu_457cdf3a6thrust24THRUST_300001_SM_1000_NS3seqE:
	.zero		1
	.type		_ZN34_INTERNAL_257d1ade_4_k_cu_457cdf3a4cuda3std3__48in_placeE,@object
	.size		_ZN34_INTERNAL_257d1ade_4_k_cu_457cdf3a4cuda3std3__48in_placeE,(_ZN34_INTERNAL_257d1ade_4_k_cu_457cdf3a4cuda3std6ranges3__45__cpo4sizeE - _ZN34_INTERNAL_257d1ade_4_k_cu_457cdf3a4cuda3std3__48in_placeE)
_ZN34_INTERNAL_257d1ade_4_k_cu_457cdf3a4cuda3std3__48in_placeE:
	.zero		1
	.type		_ZN34_INTERNAL_257d1ade_4_k_cu_457cdf3a4cuda3std6ranges3__45__cpo4sizeE,@object
	.size		_ZN34_INTERNAL_257d1ade_4_k_cu_457cdf3a4cuda3std6ranges3__45__cpo4sizeE,(_ZN34_INTERNAL_257d1ade_4_k_cu_457cdf3a6thrust24THRUST_300001_SM_1000_NS12placeholders2_3E - _ZN34_INTERNAL_257d1ade_4_k_cu_457cdf3a4cuda3std6ranges3__45__cpo4sizeE)
_ZN34_INTERNAL_257d1ade_4_k_cu_457cdf3a4cuda3std6ranges3__45__cpo4sizeE:
	.zero		1
	.type		_ZN34_INTERNAL_257d1ade_4_k_cu_457cdf3a6thrust24THRUST_300001_SM_1000_NS12placeholders2_3E,@object
	.size		_ZN34_INTERNAL_257d1ade_4_k_cu_457cdf3a6thrust24THRUST_300001_SM_1000_NS12placeholders2_3E,(_ZN34_INTERNAL_257d1ade_4_k_cu_457cdf3a4cuda3std3__45__cpo6cbeginE - _ZN34_INTERNAL_257d1ade_4_k_cu_457cdf3a6thrust24THRUST_300001_SM_1000_NS12placeholders2_3E)
_ZN34_INTERNAL_257d1ade_4_k_cu_457cdf3a6thrust24THRUST_300001_SM_1000_NS12placeholders2_3E:
	.zero		1
	.type		_ZN34_INTERNAL_257d1ade_4_k_cu_457cdf3a4cuda3std3__45__cpo6cbeginE,@object
	.size		_ZN34_INTERNAL_257d1ade_4_k_cu_457cdf3a4cuda3std3__45__cpo6cbeginE,(_ZN34_INTERNAL_257d1ade_4_k_cu_457cdf3a4cuda3std6ranges3__45__cpo6cbeginE - _ZN34_INTERNAL_257d1ade_4_k_cu_457cdf3a4cuda3std3__45__cpo6cbeginE)
_ZN34_INTERNAL_257d1ade_4_k_cu_457cdf3a4cuda3std3__45__cpo6cbeginE:
	.zero		1
	.type		_ZN34_INTERNAL_257d1ade_4_k_cu_457cdf3a4cuda3std6ranges3__45__cpo6cbeginE,@object
	.size		_ZN34_INTERNAL_257d1ade_4_k_cu_457cdf3a4cuda3std6ranges3__45__cpo6cbeginE,(_ZN34_INTERNAL_257d1ade_4_k_cu_457cdf3a6thrust24THRUST_300001_SM_1000_NS12placeholders2_7E - _ZN34_INTERNAL_257d1ade_4_k_cu_457cdf3a4cuda3std6ranges3__45__cpo6cbeginE)
_ZN34_INTERNAL_257d1ade_4_k_cu_457cdf3a4cuda3std6ranges3__45__cpo6cbeginE:
	.zero		1
	.type		_ZN34_INTERNAL_257d1ade_4_k_cu_457cdf3a6thrust24THRUST_300001_SM_1000_NS12placeholders2_7E,@object
	.size		_ZN34_INTERNAL_257d1ade_4_k_cu_457cdf3a6thrust24THRUST_300001_SM_1000_NS12placeholders2_7E,(_ZN34_INTERNAL_257d1ade_4_k_cu_457cdf3a4cuda3std3__45__cpo7crbeginE - _ZN34_INTERNAL_257d1ade_4_k_cu_457cdf3a6thrust24THRUST_300001_SM_1000_NS12placeholders2_7E)
_ZN34_INTERNAL_257d1ade_4_k_cu_457cdf3a6thrust24THRUST_300001_SM_1000_NS12placeholders2_7E:
	.zero		1
	.type		_ZN34_INTERNAL_257d1ade_4_k_cu_457cdf3a4cuda3std3__45__cpo7crbeginE,@object
	.size		_ZN34_INTERNAL_257d1ade_4_k_cu_457cdf3a4cuda3std3__45__cpo7crbeginE,(_ZN34_INTERNAL_257d1ade_4_k_cu_457cdf3a4cuda3std6ranges3__45__cpo4nextE - _ZN34_INTERNAL_257d1ade_4_k_cu_457cdf3a4cuda3std3__45__cpo7crbeginE)
_ZN34_INTERNAL_257d1ade_4_k_cu_457cdf3a4cuda3std3__45__cpo7crbeginE:
	.zero		1
	.type		_ZN34_INTERNAL_257d1ade_4_k_cu_457cdf3a4cuda3std6ranges3__45__cpo4nextE,@object
	.size		_ZN34_INTERNAL_257d1ade_4_k_cu_457cdf3a4cuda3std6ranges3__45__cpo4nextE,(_ZN34_INTERNAL_257d1ade_4_k_cu_457cdf3a4cuda3std6ranges3__45__cpo4swapE - _ZN34_INTERNAL_257d1ade_4_k_cu_457cdf3a4cuda3std6ranges3__45__cpo4nextE)
_ZN34_INTERNAL_257d1ade_4_k_cu_457cdf3a4cuda3std6ranges3__45__cpo4nextE:
	.zero		1
	.type		_ZN34_INTERNAL_257d1ade_4_k_cu_457cdf3a4cuda3std6ranges3__45__cpo4swapE,@object
	.size		_ZN34_INTERNAL_257d1ade_4_k_cu_457cdf3a4cuda3std6ranges3__45__cpo4swapE,(_ZN34_INTERNAL_257d1ade_4_k_cu_457cdf3a6thrust24THRUST_300001_SM_1000_NS8cuda_cub10par_nosyncE - _ZN34_INTERNAL_257d1ade_4_k_cu_457cdf3a4cuda3std6ranges3__45__cpo4swapE)
_ZN34_INTERNAL_257d1ade_4_k_cu_457cdf3a4cuda3std6ranges3__45__cpo4swapE:
	.zero		1
	.type		_ZN34_INTERNAL_257d1ade_4_k_cu_457cdf3a6thrust24THRUST_300001_SM_1000_NS8cuda_cub10par_nosyncE,@object
	.size		_ZN34_INTERNAL_257d1ade_4_k_cu_457cdf3a6thrust24THRUST_300001_SM_1000_NS8cuda_cub10par_nosyncE,(_ZN34_INTERNAL_257d1ade_4_k_cu_457cdf3a6thrust24THRUST_300001_SM_1000_NS12placeholders2_9E - _ZN34_INTERNAL_257d1ade_4_k_cu_457cdf3a6thrust24THRUST_300001_SM_1000_NS8cuda_cub10par_nosyncE)
_ZN34_INTERNAL_257d1ade_4_k_cu_457cdf3a6thrust24THRUST_300001_SM_1000_NS8cuda_cub10par_nosyncE:
	.zero		1
	.type		_ZN34_INTERNAL_257d1ade_4_k_cu_457cdf3a6thrust24THRUST_300001_SM_1000_NS12placeholders2_9E,@object
	.size		_ZN34_INTERNAL_257d1ade_4_k_cu_457cdf3a6thrust24THRUST_300001_SM_1000_NS12placeholders2_9E,(_ZN34_INTERNAL_257d1ade_4_k_cu_457cdf3a4cuda3std3__436_GLOBAL__N__257d1ade_4_k_cu_457cdf3a6ignoreE - _ZN34_INTERNAL_257d1ade_4_k_cu_457cdf3a6thrust24THRUST_300001_SM_1000_NS12placeholders2_9E)
_ZN34_INTERNAL_257d1ade_4_k_cu_457cdf3a6thrust24THRUST_300001_SM_1000_NS12placeholders2_9E:
	.zero		1
	.type		_ZN34_INTERNAL_257d1ade_4_k_cu_457cdf3a4cuda3std3__436_GLOBAL__N__257d1ade_4_k_cu_457cdf3a6ignoreE,@object
	.size		_ZN34_INTERNAL_257d1ade_4_k_cu_457cdf3a4cuda3std3__436_GLOBAL__N__257d1ade_4_k_cu_457cdf3a6ignoreE,(_ZN34_INTERNAL_257d1ade_4_k_cu_457cdf3a4cuda3std6ranges3__45__cpo4dataE - _ZN34_INTERNAL_257d1ade_4_k_cu_457cdf3a4cuda3std3__436_GLOBAL__N__257d1ade_4_k_cu_457cdf3a6ignoreE)
_ZN34_INTERNAL_257d1ade_4_k_cu_457cdf3a4cuda3std3__436_GLOBAL__N__257d1ade_4_k_cu_457cdf3a6ignoreE:
	.zero		1
	.type		_ZN34_INTERNAL_257d1ade_4_k_cu_457cdf3a4cuda3std6ranges3__45__cpo4dataE,@object
	.size		_ZN34_INTERNAL_257d1ade_4_k_cu_457cdf3a4cuda3std6ranges3__45__cpo4dataE,(_ZN34_INTERNAL_257d1ade_4_k_cu_457cdf3a6thrust24THRUST_300001_SM_1000_NS12placeholders2_1E - _ZN34_INTERNAL_257d1ade_4_k_cu_457cdf3a4cuda3std6ranges3__45__cpo4dataE)
_ZN34_INTERNAL_257d1ade_4_k_cu_457cdf3a4cuda3std6ranges3__45__cpo4dataE:
	.zero		1
	.type		_ZN34_INTERNAL_257d1ade_4_k_cu_457cdf3a6thrust24THRUST_300001_SM_1000_NS12placeholders2_1E,@object
	.size		_ZN34_INTERNAL_257d1ade_4_k_cu_457cdf3a6thrust24THRUST_300001_SM_1000_NS12placeholders2_1E,(_ZN34_INTERNAL_257d1ade_4_k_cu_457cdf3a4cuda3std3__45__cpo5beginE - _ZN34_INTERNAL_257d1ade_4_k_cu_457cdf3a6thrust24THRUST_300001_SM_1000_NS12placeholders2_1E)
_ZN34_INTERNAL_257d1ade_4_k_cu_457cdf3a6thrust24THRUST_300001_SM_1000_NS12placeholders2_1E:
	.zero		1
	.type		_ZN34_INTERNAL_257d1ade_4_k_cu_457cdf3a4cuda3std3__45__cpo5beginE,@object
	.size		_ZN34_INTERNAL_257d1ade_4_k_cu_457cdf3a4cuda3std3__45__cpo5beginE,(_ZN34_INTERNAL_257d1ade_4_k_cu_457cdf3a4cuda3std6ranges3__45__cpo5beginE - _ZN34_INTERNAL_257d1ade_4_k_cu_457cdf3a4cuda3std3__45__cpo5beginE)
_ZN34_INTERNAL_257d1ade_4_k_cu_457cdf3a4cuda3std3__45__cpo5beginE:
	.zero		1
	.type		_ZN34_INTERNAL_257d1ade_4_k_cu_457cdf3a4cuda3std6ranges3__45__cpo5beginE,@object
	.size		_ZN34_INTERNAL_257d1ade_4_k_cu_457cdf3a4cuda3std6ranges3__45__cpo5beginE,(_ZN34_INTERNAL_257d1ade_4_k_cu_457cdf3a6thrust24THRUST_300001_SM_1000_NS12placeholders2_5E - _ZN34_INTERNAL_257d1ade_4_k_cu_457cdf3a4cuda3std6ranges3__45__cpo5beginE)
_ZN34_INTERNAL_257d1ade_4_k_cu_457cdf3a4cuda3std6ranges3__45__cpo5beginE:
	.zero		1
	.type		_ZN34_INTERNAL_257d1ade_4_k_cu_457cdf3a6thrust24THRUST_300001_SM_1000_NS12placeholders2_5E,@object
	.size		_ZN34_INTERNAL_257d1ade_4_k_cu_457cdf3a6thrust24THRUST_300001_SM_1000_NS12placeholders2_5E,(_ZN34_INTERNAL_257d1ade_4_k_cu_457cdf3a4cuda3std3__45__cpo6rbeginE - _ZN34_INTERNAL_257d1ade_4_k_cu_457cdf3a6thrust24THRUST_300001_SM_1000_NS12placeholders2_5E)
_ZN34_INTERNAL_257d1ade_4_k_cu_457cdf3a6thrust24THRUST_300001_SM_1000_NS12placeholders2_5E:
	.zero		1
	.type		_ZN34_INTERNAL_257d1ade_4_k_cu_457cdf3a4cuda3std3__45__cpo6rbeginE,@object
	.size		_ZN34_INTERNAL_257d1ade_4_k_cu_457cdf3a4cuda3std3__45__cpo6rbeginE,(_ZN34_INTERNAL_257d1ade_4_k_cu_457cdf3a4cuda3std6ranges3__45__cpo7advanceE - _ZN34_INTERNAL_257d1ade_4_k_cu_457cdf3a4cuda3std3__45__cpo6rbeginE)
_ZN34_INTERNAL_257d1ade_4_k_cu_457cdf3a4cuda3std3__45__cpo6rbeginE:
	.zero		1
	.type		_ZN34_INTERNAL_257d1ade_4_k_cu_457cdf3a4cuda3std6ranges3__45__cpo7advanceE,@object
	.size		_ZN34_INTERNAL_257d1ade_4_k_cu_457cdf3a4cuda3std6ranges3__45__cpo7advanceE,(_ZN34_INTERNAL_257d1ade_4_k_cu_457cdf3a4cuda3std3__47nulloptE - _ZN34_INTERNAL_257d1ade_4_k_cu_457cdf3a4cuda3std6ranges3__45__cpo7advanceE)
_ZN34_INTERNAL_257d1ade_4_k_cu_457cdf3a4cuda3std6ranges3__45__cpo7advanceE:
	.zero		1
	.type		_ZN34_INTERNAL_257d1ade_4_k_cu_457cdf3a4cuda3std3__47nulloptE,@object
	.size		_ZN34_INTERNAL_257d1ade_4_k_cu_457cdf3a4cuda3std3__47nulloptE,(_ZN34_INTERNAL_257d1ade_4_k_cu_457cdf3a4cuda3std6ranges3__45__cpo8distanceE - _ZN34_INTERNAL_257d1ade_4_k_cu_457cdf3a4cuda3std3__47nulloptE)
_ZN34_INTERNAL_257d1ade_4_k_cu_457cdf3a4cuda3std3__47nulloptE:
	.zero		1
	.type		_ZN34_INTERNAL_257d1ade_4_k_cu_457cdf3a4cuda3std6ranges3__45__cpo8distanceE,@object
	.size		_ZN34_INTERNAL_257d1ade_4_k_cu_457cdf3a4cuda3std6ranges3__45__cpo8distanceE,(.L_29 - _ZN34_INTERNAL_257d1ade_4_k_cu_457cdf3a4cuda3std6ranges3__45__cpo8distanceE)
_ZN34_INTERNAL_257d1ade_4_k_cu_457cdf3a4cuda3std6ranges3__45__cpo8distanceE:
	.zero		1
.L_29:


//--------------------- .nv.shared._Z15getmajorsupportPiS_S_S_S_iiiS_i --------------------------
	.section	.nv.shared._Z15getmajorsupportPiS_S_S_S_iiiS_i,"aw",@nobits
	.sectionflags	@""
	.align	4
.nv.shared._Z15getmajorsupportPiS_S_S_S_iiiS_i:
	.zero		5120


//--------------------- .nv.constant0._ZN3cub18CUB_300001_SM_10006detail8for_each13static_kernelINS2_12policy_hub_t12policy_500_tElN6thrust24THRUST_300001_SM_1000_NS8cuda_cub6__fill7functorINS7_6detail15normal_iteratorINS7_10device_ptrIiEEEEiEEEEvT0_T1_ --------------------------
	.section	.nv.constant0._ZN3cub18CUB_300001_SM_10006detail8for_each13static_kernelINS2_12policy_hub_t12policy_500_tElN6thrust24THRUST_300001_SM_1000_NS8cuda_cub6__fill7functorINS7_6detail15normal_iteratorINS7_10device_ptrIiEEEEiEEEEvT0_T1_,"a",@progbits
	.sectionflags	@""
	.align	4
.nv.constant0._ZN3cub18CUB_300001_SM_10006detail8for_each13static_kernelINS2_12policy_hub_t12policy_500_tElN6thrust24THRUST_300001_SM_1000_NS8cuda_cub6__fill7functorINS7_6detail15normal_iteratorINS7_10device_ptrIiEEEEiEEEEvT0_T1_:
	.zero		920


//--------------------- .nv.constant0._ZN3cub18CUB_300001_SM_10006detail8for_each13static_kernelINS2_12policy_hub_t12policy_500_tEmN6thrust24THRUST_300001_SM_1000_NS8cuda_cub20__uninitialized_fill7functorINS7_10device_ptrIiEEiEEEEvT0_T1_ --------------------------
	.section	.nv.constant0._ZN3cub18CUB_300001_SM_10006detail8for_each13static_kernelINS2_12policy_hub_t12policy_500_tEmN6thrust24THRUST_300001_SM_1000_NS8cuda_cub20__uninitialized_fill7functorINS7_10device_ptrIiEEiEEEEvT0_T1_,"a",@progbits
	.sectionflags	@""
	.align	4
.nv.constant0._ZN3cub18CUB_300001_SM_10006detail8for_each13static_kernelINS2_12policy_hub_t12policy_500_tEmN6thrust24THRUST_300001_SM_1000_NS8cuda_cub20__uninitialized_fill7functorINS7_10device_ptrIiEEiEEEEvT0_T1_:
	.zero		920


//--------------------- .nv.constant0._ZN3cub18CUB_300001_SM_10006detail8for_each13static_kernelINS2_12policy_hub_t12policy_500_tElN6thrust24THRUST_300001_SM_1000_NS8cuda_cub6__fill7functorINS7_6detail15normal_iteratorINS7_10device_ptrIbEEEEiEEEEvT0_T1_ --------------------------
	.section	.nv.constant0._ZN3cub18CUB_300001_SM_10006detail8for_each13static_kernelINS2_12policy_hub_t12policy_500_tElN6thrust24THRUST_300001_SM_1000_NS8cuda_cub6__fill7functorINS7_6detail15normal_iteratorINS7_10device_ptrIbEEEEiEEEEvT0_T1_,"a",@progbits
	.sectionflags	@""
	.align	4
.nv.constant0._ZN3cub18CUB_300001_SM_10006detail8for_each13static_kernelINS2_12policy_hub_t12policy_500_tElN6thrust24THRUST_300001_SM_1000_NS8cuda_cub6__fill7functorINS7_6detail15normal_iteratorINS7_10device_ptrIbEEEEiEEEEvT0_T1_:
	.zero		920


//--------------------- .nv.constant0._ZN3cub18CUB_300001_SM_10006detail8for_each13static_kernelINS2_12policy_hub_t12policy_500_tEmN6thrust24THRUST_300001_SM_1000_NS8cuda_cub20__uninitialized_fill7functorINS7_10device_ptrIbEEbEEEEvT0_T1_ --------------------------
	.section	.nv.constant0._ZN3cub18CUB_300001_SM_10006detail8for_each13static_kernelINS2_12policy_hub_t12policy_500_tEmN6thrust24THRUST_300001_SM_1000_NS8cuda_cub20__uninitialized_fill7functorINS7_10device_ptrIbEEbEEEEvT0_T1_,"a",@progbits
	.sectionflags	@""
	.align	4
.nv.constant0._ZN3cub18CUB_300001_SM_10006detail8for_each13static_kernelINS2_12policy_hub_t12policy_500_tEmN6thrust24THRUST_300001_SM_1000_NS8cuda_cub20__uninitialized_fill7functorINS7_10device_ptrIbEEbEEEEvT0_T1_:
	.zero		920


//--------------------- .nv.constant0._ZN3cub18CUB_300001_SM_10006detail11EmptyKernelIvEEvv --------------------------
	.section	.nv.constant0._ZN3cub18CUB_300001_SM_10006detail11EmptyKernelIvEEvv,"a",@progbits
	.sectionflags	@""
	.align	4
.nv.constant0._ZN3cub18CUB_300001_SM_10006detail11EmptyKernelIvEEvv:
	.zero		896


//--------------------- .nv.constant0._Z15getmajorsupportPiS_S_S_S_iiiS_i --------------------------
	.section	.nv.constant0._Z15getmajorsupportPiS_S_S_S_iiiS_i,"a",@progbits
	.sectionflags	@""
	.align	4
.nv.constant0._Z15getmajorsupportPiS_S_S_S_iiiS_i:
	.zero		964


//--------------------- .nv.constant0._Z4findPiiii --------------------------
	.section	.nv.constant0._Z4findPiiii,"a",@progbits
	.sectionflags	@""
	.align	4
.nv.constant0._Z4findPiiii:
	.zero		916


//--------------------- .nv.constant0._Z12reset_bitmapPiii --------------------------
	.section	.nv.constant0._Z12reset_bitmapPiii,"a",@progbits
	.sectionflags	@""
	.align	4
.nv.constant0._Z12reset_bitmapPiii:
	.zero		912


//--------------------- SYMBOLS --------------------------

	.type		.nv.reservedSmem.offset0,@object
	.size		.nv.reservedSmem.offset0,0x4
	.type		.nv.reservedSmem.cap,@object
	.size		.nv.reservedSmem.cap,0x4
	.type		vprintf,@function
